//
// Generated by NVIDIA NVVM Compiler
//
// Compiler Build ID: CL-36424714
// Cuda compilation tools, release 13.0, V13.0.88
// Based on NVVM 20.0.0
//

.version 9.0
.target sm_100
.address_size 64

	// .globl	_Z19flashattn_kernel_v3ILi1024ELi32ELi32EEvPKfS1_S1_Pfiiif
// _ZZ19flashattn_kernel_v3ILi1024ELi32ELi32EEvPKfS1_S1_PfiiifE6Q_smem has been demoted
// _ZZ19flashattn_kernel_v3ILi1024ELi32ELi32EEvPKfS1_S1_PfiiifE6K_smem has been demoted
// _ZZ19flashattn_kernel_v3ILi1024ELi32ELi32EEvPKfS1_S1_PfiiifE6V_smem has been demoted
// _ZZ19flashattn_kernel_v3ILi1024ELi32ELi32EEvPKfS1_S1_PfiiifE9S_ij_smem has been demoted

.visible .entry _Z19flashattn_kernel_v3ILi1024ELi32ELi32EEvPKfS1_S1_Pfiiif(
	.param .u64 .ptr .align 1 _Z19flashattn_kernel_v3ILi1024ELi32ELi32EEvPKfS1_S1_Pfiiif_param_0,
	.param .u64 .ptr .align 1 _Z19flashattn_kernel_v3ILi1024ELi32ELi32EEvPKfS1_S1_Pfiiif_param_1,
	.param .u64 .ptr .align 1 _Z19flashattn_kernel_v3ILi1024ELi32ELi32EEvPKfS1_S1_Pfiiif_param_2,
	.param .u64 .ptr .align 1 _Z19flashattn_kernel_v3ILi1024ELi32ELi32EEvPKfS1_S1_Pfiiif_param_3,
	.param .u32 _Z19flashattn_kernel_v3ILi1024ELi32ELi32EEvPKfS1_S1_Pfiiif_param_4,
	.param .u32 _Z19flashattn_kernel_v3ILi1024ELi32ELi32EEvPKfS1_S1_Pfiiif_param_5,
	.param .u32 _Z19flashattn_kernel_v3ILi1024ELi32ELi32EEvPKfS1_S1_Pfiiif_param_6,
	.param .f32 _Z19flashattn_kernel_v3ILi1024ELi32ELi32EEvPKfS1_S1_Pfiiif_param_7
)
{
	.reg .pred 	%p<38>;
	.reg .b32 	%r<80>;
	.reg .b32 	%f<229>;
	.reg .b64 	%rd<22>;
	// demoted variable
	.shared .align 4 .b8 _ZZ19flashattn_kernel_v3ILi1024ELi32ELi32EEvPKfS1_S1_PfiiifE6Q_smem[8320];
	// demoted variable
	.shared .align 4 .b8 _ZZ19flashattn_kernel_v3ILi1024ELi32ELi32EEvPKfS1_S1_PfiiifE6K_smem[8320];
	// demoted variable
	.shared .align 4 .b8 _ZZ19flashattn_kernel_v3ILi1024ELi32ELi32EEvPKfS1_S1_PfiiifE6V_smem[8320];
	// demoted variable
	.shared .align 4 .b8 _ZZ19flashattn_kernel_v3ILi1024ELi32ELi32EEvPKfS1_S1_PfiiifE9S_ij_smem[4096];
	ld.param.u64 	%rd6, [_Z19flashattn_kernel_v3ILi1024ELi32ELi32EEvPKfS1_S1_Pfiiif_param_0];
	ld.param.u64 	%rd3, [_Z19flashattn_kernel_v3ILi1024ELi32ELi32EEvPKfS1_S1_Pfiiif_param_1];
	ld.param.u64 	%rd4, [_Z19flashattn_kernel_v3ILi1024ELi32ELi32EEvPKfS1_S1_Pfiiif_param_2];
	ld.param.u32 	%r29, [_Z19flashattn_kernel_v3ILi1024ELi32ELi32EEvPKfS1_S1_Pfiiif_param_6];
	cvta.to.global.u64 	%rd7, %rd6;
	mov.u32 	%r1, %tid.x;
	mov.u32 	%r30, %ctaid.x;
	mov.u32 	%r2, %ctaid.y;
	shr.u32 	%r3, %r1, 5;
	and.b32  	%r4, %r1, 31;
	mul.lo.s32 	%r31, %r30, %r29;
	shl.b32 	%r5, %r31, 6;
	shl.b32 	%r32, %r2, 11;
	add.s32 	%r6, %r5, %r32;
	and.b32  	%r7, %r1, 63;
	or.b32  	%r33, %r6, %r7;
	and.b32  	%r8, %r1, 960;
	add.s32 	%r34, %r33, %r8;
	mul.wide.s32 	%rd8, %r34, 4;
	add.s64 	%rd9, %rd7, %rd8;
	ld.global.f32 	%f22, [%rd9];
	or.b32  	%r9, %r8, %r7;
	shl.b32 	%r35, %r9, 2;
	mov.u32 	%r36, _ZZ19flashattn_kernel_v3ILi1024ELi32ELi32EEvPKfS1_S1_PfiiifE6Q_smem;
	add.s32 	%r37, %r36, %r35;
	st.shared.f32 	[%r37], %f22;
	or.b32  	%r10, %r8, 1024;
	add.s32 	%r38, %r33, %r10;
	mul.wide.s32 	%rd10, %r38, 4;
	add.s64 	%rd11, %rd7, %rd10;
	ld.global.f32 	%f23, [%rd11];
	or.b32  	%r11, %r10, %r7;
	shl.b32 	%r39, %r11, 2;
	add.s32 	%r40, %r36, %r39;
	st.shared.f32 	[%r40], %f23;
	bar.sync 	0;
	setp.lt.s32 	%p1, %r29, 1;
	mov.f32 	%f218, 0f00000000;
	mov.f32 	%f219, %f218;
	mov.f32 	%f220, %f218;
	@%p1 bra 	$L__BB0_7;
	cvta.to.global.u64 	%rd1, %rd4;
	cvta.to.global.u64 	%rd2, %rd3;
	add.s32 	%r42, %r29, 31;
	shr.u32 	%r12, %r42, 5;
	add.s32 	%r13, %r5, %r7;
	shl.b32 	%r43, %r2, 5;
	or.b32  	%r14, %r43, %r3;
	and.b32  	%r44, %r1, 992;
	or.b32  	%r45, %r44, %r4;
	shl.b32 	%r46, %r45, 2;
	mov.u32 	%r47, _ZZ19flashattn_kernel_v3ILi1024ELi32ELi32EEvPKfS1_S1_PfiiifE9S_ij_smem;
	add.s32 	%r15, %r47, %r46;
	mov.u32 	%r49, _ZZ19flashattn_kernel_v3ILi1024ELi32ELi32EEvPKfS1_S1_PfiiifE6K_smem;
	add.s32 	%r16, %r49, %r35;
	mov.u32 	%r50, _ZZ19flashattn_kernel_v3ILi1024ELi32ELi32EEvPKfS1_S1_PfiiifE6V_smem;
	add.s32 	%r17, %r50, %r35;
	add.s32 	%r18, %r49, %r39;
	add.s32 	%r19, %r50, %r39;
	shl.b32 	%r52, %r1, 2;
	and.b32  	%r53, %r52, 3968;
	add.s32 	%r20, %r47, %r53;
	shl.b32 	%r54, %r3, 8;
	add.s32 	%r21, %r36, %r54;
	shl.b32 	%r56, %r4, 8;
	add.s32 	%r22, %r49, %r56;
	mov.f32 	%f221, 0fFF800000;
	mov.b32 	%r77, 0;
	mov.f32 	%f218, 0f00000000;
$L__BB0_2:
	shl.b32 	%r58, %r77, 11;
	add.s32 	%r59, %r13, %r58;
	add.s32 	%r60, %r59, %r8;
	mul.wide.s32 	%rd12, %r60, 4;
	add.s64 	%rd13, %rd2, %rd12;
	ld.global.f32 	%f27, [%rd13];
	st.shared.f32 	[%r16], %f27;
	add.s64 	%rd14, %rd1, %rd12;
	ld.global.f32 	%f28, [%rd14];
	st.shared.f32 	[%r17], %f28;
	add.s32 	%r61, %r59, %r10;
	mul.wide.s32 	%rd15, %r61, 4;
	add.s64 	%rd16, %rd2, %rd15;
	ld.global.f32 	%f29, [%rd16];
	st.shared.f32 	[%r18], %f29;
	add.s64 	%rd17, %rd1, %rd15;
	ld.global.f32 	%f30, [%rd17];
	st.shared.f32 	[%r19], %f30;
	bar.sync 	0;
	mov.f32 	%f225, 0f00000000;
	mov.b32 	%r78, 32;
$L__BB0_3:
	add.s32 	%r62, %r21, %r78;
	ld.shared.f32 	%f31, [%r62+-32];
	add.s32 	%r63, %r22, %r78;
	ld.shared.f32 	%f32, [%r63+-32];
	fma.rn.f32 	%f33, %f31, %f32, %f225;
	ld.shared.f32 	%f34, [%r62+-28];
	ld.shared.f32 	%f35, [%r63+-28];
	fma.rn.f32 	%f36, %f34, %f35, %f33;
	ld.shared.f32 	%f37, [%r62+-24];
	ld.shared.f32 	%f38, [%r63+-24];
	fma.rn.f32 	%f39, %f37, %f38, %f36;
	ld.shared.f32 	%f40, [%r62+-20];
	ld.shared.f32 	%f41, [%r63+-20];
	fma.rn.f32 	%f42, %f40, %f41, %f39;
	ld.shared.f32 	%f43, [%r62+-16];
	ld.shared.f32 	%f44, [%r63+-16];
	fma.rn.f32 	%f45, %f43, %f44, %f42;
	ld.shared.f32 	%f46, [%r62+-12];
	ld.shared.f32 	%f47, [%r63+-12];
	fma.rn.f32 	%f48, %f46, %f47, %f45;
	ld.shared.f32 	%f49, [%r62+-8];
	ld.shared.f32 	%f50, [%r63+-8];
	fma.rn.f32 	%f51, %f49, %f50, %f48;
	ld.shared.f32 	%f52, [%r62+-4];
	ld.shared.f32 	%f53, [%r63+-4];
	fma.rn.f32 	%f54, %f52, %f53, %f51;
	ld.shared.f32 	%f55, [%r62];
	ld.shared.f32 	%f56, [%r63];
	fma.rn.f32 	%f57, %f55, %f56, %f54;
	ld.shared.f32 	%f58, [%r62+4];
	ld.shared.f32 	%f59, [%r63+4];
	fma.rn.f32 	%f60, %f58, %f59, %f57;
	ld.shared.f32 	%f61, [%r62+8];
	ld.shared.f32 	%f62, [%r63+8];
	fma.rn.f32 	%f63, %f61, %f62, %f60;
	ld.shared.f32 	%f64, [%r62+12];
	ld.shared.f32 	%f65, [%r63+12];
	fma.rn.f32 	%f66, %f64, %f65, %f63;
	ld.shared.f32 	%f67, [%r62+16];
	ld.shared.f32 	%f68, [%r63+16];
	fma.rn.f32 	%f69, %f67, %f68, %f66;
	ld.shared.f32 	%f70, [%r62+20];
	ld.shared.f32 	%f71, [%r63+20];
	fma.rn.f32 	%f72, %f70, %f71, %f69;
	ld.shared.f32 	%f73, [%r62+24];
	ld.shared.f32 	%f74, [%r63+24];
	fma.rn.f32 	%f75, %f73, %f74, %f72;
	ld.shared.f32 	%f76, [%r62+28];
	ld.shared.f32 	%f77, [%r63+28];
	fma.rn.f32 	%f225, %f76, %f77, %f75;
	add.s32 	%r78, %r78, 64;
	setp.ne.s32 	%p2, %r78, 288;
	@%p2 bra 	$L__BB0_3;
	ld.param.f32 	%f217, [_Z19flashattn_kernel_v3ILi1024ELi32ELi32EEvPKfS1_S1_Pfiiif_param_7];
	mul.f32 	%f78, %f217, %f225;
	shl.b32 	%r65, %r77, 5;
	or.b32  	%r66, %r65, %r4;
	setp.gt.u32 	%p3, %r66, %r14;
	selp.f32 	%f79, 0fFF800000, %f78, %p3;
	st.shared.f32 	[%r15], %f79;
	bar.sync 	0;
	ld.shared.f32 	%f80, [%r20];
	setp.gt.f32 	%p4, %f80, %f221;
	selp.f32 	%f81, %f80, %f221, %p4;
	ld.shared.f32 	%f82, [%r20+4];
	setp.gt.f32 	%p5, %f82, %f81;
	selp.f32 	%f83, %f82, %f81, %p5;
	ld.shared.f32 	%f84, [%r20+8];
	setp.gt.f32 	%p6, %f84, %f83;
	selp.f32 	%f85, %f84, %f83, %p6;
	ld.shared.f32 	%f86, [%r20+12];
	setp.gt.f32 	%p7, %f86, %f85;
	selp.f32 	%f87, %f86, %f85, %p7;
	ld.shared.f32 	%f88, [%r20+16];
	setp.gt.f32 	%p8, %f88, %f87;
	selp.f32 	%f89, %f88, %f87, %p8;
	ld.shared.f32 	%f90, [%r20+20];
	setp.gt.f32 	%p9, %f90, %f89;
	selp.f32 	%f91, %f90, %f89, %p9;
	ld.shared.f32 	%f92, [%r20+24];
	setp.gt.f32 	%p10, %f92, %f91;
	selp.f32 	%f93, %f92, %f91, %p10;
	ld.shared.f32 	%f94, [%r20+28];
	setp.gt.f32 	%p11, %f94, %f93;
	selp.f32 	%f95, %f94, %f93, %p11;
	ld.shared.f32 	%f96, [%r20+32];
	setp.gt.f32 	%p12, %f96, %f95;
	selp.f32 	%f97, %f96, %f95, %p12;
	ld.shared.f32 	%f98, [%r20+36];
	setp.gt.f32 	%p13, %f98, %f97;
	selp.f32 	%f99, %f98, %f97, %p13;
	ld.shared.f32 	%f100, [%r20+40];
	setp.gt.f32 	%p14, %f100, %f99;
	selp.f32 	%f101, %f100, %f99, %p14;
	ld.shared.f32 	%f102, [%r20+44];
	setp.gt.f32 	%p15, %f102, %f101;
	selp.f32 	%f103, %f102, %f101, %p15;
	ld.shared.f32 	%f104, [%r20+48];
	setp.gt.f32 	%p16, %f104, %f103;
	selp.f32 	%f105, %f104, %f103, %p16;
	ld.shared.f32 	%f106, [%r20+52];
	setp.gt.f32 	%p17, %f106, %f105;
	selp.f32 	%f107, %f106, %f105, %p17;
	ld.shared.f32 	%f108, [%r20+56];
	setp.gt.f32 	%p18, %f108, %f107;
	selp.f32 	%f109, %f108, %f107, %p18;
	ld.shared.f32 	%f110, [%r20+60];
	setp.gt.f32 	%p19, %f110, %f109;
	selp.f32 	%f111, %f110, %f109, %p19;
	ld.shared.f32 	%f112, [%r20+64];
	setp.gt.f32 	%p20, %f112, %f111;
	selp.f32 	%f113, %f112, %f111, %p20;
	ld.shared.f32 	%f114, [%r20+68];
	setp.gt.f32 	%p21, %f114, %f113;
	selp.f32 	%f115, %f114, %f113, %p21;
	ld.shared.f32 	%f116, [%r20+72];
	setp.gt.f32 	%p22, %f116, %f115;
	selp.f32 	%f117, %f116, %f115, %p22;
	ld.shared.f32 	%f118, [%r20+76];
	setp.gt.f32 	%p23, %f118, %f117;
	selp.f32 	%f119, %f118, %f117, %p23;
	ld.shared.f32 	%f120, [%r20+80];
	setp.gt.f32 	%p24, %f120, %f119;
	selp.f32 	%f121, %f120, %f119, %p24;
	ld.shared.f32 	%f122, [%r20+84];
	setp.gt.f32 	%p25, %f122, %f121;
	selp.f32 	%f123, %f122, %f121, %p25;
	ld.shared.f32 	%f124, [%r20+88];
	setp.gt.f32 	%p26, %f124, %f123;
	selp.f32 	%f125, %f124, %f123, %p26;
	ld.shared.f32 	%f126, [%r20+92];
	setp.gt.f32 	%p27, %f126, %f125;
	selp.f32 	%f127, %f126, %f125, %p27;
	ld.shared.f32 	%f128, [%r20+96];
	setp.gt.f32 	%p28, %f128, %f127;
	selp.f32 	%f129, %f128, %f127, %p28;
	ld.shared.f32 	%f130, [%r20+100];
	setp.gt.f32 	%p29, %f130, %f129;
	selp.f32 	%f131, %f130, %f129, %p29;
	ld.shared.f32 	%f132, [%r20+104];
	setp.gt.f32 	%p30, %f132, %f131;
	selp.f32 	%f133, %f132, %f131, %p30;
	ld.shared.f32 	%f134, [%r20+108];
	setp.gt.f32 	%p31, %f134, %f133;
	selp.f32 	%f135, %f134, %f133, %p31;
	ld.shared.f32 	%f136, [%r20+112];
	setp.gt.f32 	%p32, %f136, %f135;
	selp.f32 	%f137, %f136, %f135, %p32;
	ld.shared.f32 	%f138, [%r20+116];
	setp.gt.f32 	%p33, %f138, %f137;
	selp.f32 	%f139, %f138, %f137, %p33;
	ld.shared.f32 	%f140, [%r20+120];
	setp.gt.f32 	%p34, %f140, %f139;
	selp.f32 	%f141, %f140, %f139, %p34;
	ld.shared.f32 	%f142, [%r20+124];
	setp.gt.f32 	%p35, %f142, %f141;
	selp.f32 	%f10, %f142, %f141, %p35;
	sub.f32 	%f143, %f221, %f10;
	mul.f32 	%f144, %f143, 0f3FB8AA3B;
	ex2.approx.f32 	%f145, %f144;
	mul.f32 	%f219, %f145, %f219;
	mul.f32 	%f218, %f145, %f218;
	mul.f32 	%f220, %f220, %f145;
	mov.b32 	%r79, 0;
$L__BB0_5:
	shl.b32 	%r67, %r79, 2;
	add.s32 	%r68, %r20, %r67;
	ld.shared.f32 	%f146, [%r68];
	sub.f32 	%f147, %f146, %f10;
	mul.f32 	%f148, %f147, 0f3FB8AA3B;
	ex2.approx.f32 	%f149, %f148;
	add.f32 	%f150, %f220, %f149;
	shl.b32 	%r69, %r4, 2;
	shl.b32 	%r70, %r79, 8;
	or.b32  	%r71, %r70, %r69;
	mov.u32 	%r72, _ZZ19flashattn_kernel_v3ILi1024ELi32ELi32EEvPKfS1_S1_PfiiifE6V_smem;
	add.s32 	%r73, %r72, %r71;
	ld.shared.f32 	%f151, [%r73];
	fma.rn.f32 	%f152, %f149, %f151, %f219;
	ld.shared.f32 	%f153, [%r73+128];
	fma.rn.f32 	%f154, %f149, %f153, %f218;
	ld.shared.f32 	%f155, [%r68+4];
	sub.f32 	%f156, %f155, %f10;
	mul.f32 	%f157, %f156, 0f3FB8AA3B;
	ex2.approx.f32 	%f158, %f157;
	add.f32 	%f159, %f150, %f158;
	ld.shared.f32 	%f160, [%r73+256];
	fma.rn.f32 	%f161, %f158, %f160, %f152;
	ld.shared.f32 	%f162, [%r73+384];
	fma.rn.f32 	%f163, %f158, %f162, %f154;
	ld.shared.f32 	%f164, [%r68+8];
	sub.f32 	%f165, %f164, %f10;
	mul.f32 	%f166, %f165, 0f3FB8AA3B;
	ex2.approx.f32 	%f167, %f166;
	add.f32 	%f168, %f159, %f167;
	ld.shared.f32 	%f169, [%r73+512];
	fma.rn.f32 	%f170, %f167, %f169, %f161;
	ld.shared.f32 	%f171, [%r73+640];
	fma.rn.f32 	%f172, %f167, %f171, %f163;
	ld.shared.f32 	%f173, [%r68+12];
	sub.f32 	%f174, %f173, %f10;
	mul.f32 	%f175, %f174, 0f3FB8AA3B;
	ex2.approx.f32 	%f176, %f175;
	add.f32 	%f177, %f168, %f176;
	ld.shared.f32 	%f178, [%r73+768];
	fma.rn.f32 	%f179, %f176, %f178, %f170;
	ld.shared.f32 	%f180, [%r73+896];
	fma.rn.f32 	%f181, %f176, %f180, %f172;
	ld.shared.f32 	%f182, [%r68+16];
	sub.f32 	%f183, %f182, %f10;
	mul.f32 	%f184, %f183, 0f3FB8AA3B;
	ex2.approx.f32 	%f185, %f184;
	add.f32 	%f186, %f177, %f185;
	ld.shared.f32 	%f187, [%r73+1024];
	fma.rn.f32 	%f188, %f185, %f187, %f179;
	ld.shared.f32 	%f189, [%r73+1152];
	fma.rn.f32 	%f190, %f185, %f189, %f181;
	ld.shared.f32 	%f191, [%r68+20];
	sub.f32 	%f192, %f191, %f10;
	mul.f32 	%f193, %f192, 0f3FB8AA3B;
	ex2.approx.f32 	%f194, %f193;
	add.f32 	%f195, %f186, %f194;
	ld.shared.f32 	%f196, [%r73+1280];
	fma.rn.f32 	%f197, %f194, %f196, %f188;
	ld.shared.f32 	%f198, [%r73+1408];
	fma.rn.f32 	%f199, %f194, %f198, %f190;
	ld.shared.f32 	%f200, [%r68+24];
	sub.f32 	%f201, %f200, %f10;
	mul.f32 	%f202, %f201, 0f3FB8AA3B;
	ex2.approx.f32 	%f203, %f202;
	add.f32 	%f204, %f195, %f203;
	ld.shared.f32 	%f205, [%r73+1536];
	fma.rn.f32 	%f206, %f203, %f205, %f197;
	ld.shared.f32 	%f207, [%r73+1664];
	fma.rn.f32 	%f208, %f203, %f207, %f199;
	ld.shared.f32 	%f209, [%r68+28];
	sub.f32 	%f210, %f209, %f10;
	mul.f32 	%f211, %f210, 0f3FB8AA3B;
	ex2.approx.f32 	%f212, %f211;
	add.f32 	%f220, %f204, %f212;
	ld.shared.f32 	%f213, [%r73+1792];
	fma.rn.f32 	%f219, %f212, %f213, %f206;
	ld.shared.f32 	%f214, [%r73+1920];
	fma.rn.f32 	%f218, %f212, %f214, %f208;
	add.s32 	%r79, %r79, 8;
	setp.ne.s32 	%p36, %r79, 32;
	@%p36 bra 	$L__BB0_5;
	bar.sync 	0;
	add.s32 	%r77, %r77, 1;
	setp.eq.s32 	%p37, %r77, %r12;
	mov.f32 	%f221, %f10;
	@%p37 bra 	$L__BB0_7;
	bra.uni 	$L__BB0_2;
$L__BB0_7:
	ld.param.u64 	%rd21, [_Z19flashattn_kernel_v3ILi1024ELi32ELi32EEvPKfS1_S1_Pfiiif_param_3];
	shl.b32 	%r74, %r3, 6;
	or.b32  	%r75, %r74, %r4;
	add.s32 	%r76, %r75, %r6;
	cvta.to.global.u64 	%rd18, %rd21;
	div.rn.f32 	%f215, %f219, %f220;
	mul.wide.s32 	%rd19, %r76, 4;
	add.s64 	%rd20, %rd18, %rd19;
	st.global.f32 	[%rd20], %f215;
	div.rn.f32 	%f216, %f218, %f220;
	st.global.f32 	[%rd20+128], %f216;
	ret;

}


// ===== COMPILED SASS (sm_100) =====

	.target	sm_100

	.elftype	@"ET_EXEC"


//--------------------- .note.nv.tkinfo           --------------------------
	.section	.note.nv.tkinfo,"",@"SHT_NOTE"
	.sectionflags	@"SHF_NOTE_NV_TKINFO"
	.tkinfo
        /*0018*/ 	.word	0x00000002
        /*0030*/ 	.string	""
        /*0030*/ 	.string	"ptxas"
        /*0030*/ 	.string	"Cuda compilation tools, release 13.0, V13.0.88"
        /*0030*/ 	.string	"Build cuda_13.0.r13.0/compiler.36424714_0"
        /*0030*/ 	.string	"-arch sm_100 -m 64 "



//--------------------- .note.nv.cuinfo           --------------------------
	.section	.note.nv.cuinfo,"",@"SHT_NOTE"
	.sectionflags	@"SHF_NOTE_NV_CUINFO"
        /*0018*/ 	.short	0x0002
        /*001a*/ 	.short	0x0064
        /*001c*/ 	.short	0x0082
	.zero		2


//--------------------- .nv.info                  --------------------------
	.section	.nv.info,"",@"SHT_CUDA_INFO"
	.align	4


	//----- nvinfo : EIATTR_REGCOUNT
	.align		4
        /*0000*/ 	.byte	0x04, 0x2f
        /*0002*/ 	.short	(.L_1 - .L_0)
	.align		4
.L_0:
        /*0004*/ 	.word	index@(_Z19flashattn_kernel_v3ILi1024ELi32ELi32EEvPKfS1_S1_Pfiiif)
        /*0008*/ 	.word	0x00000028


	//----- nvinfo : EIATTR_FRAME_SIZE
	.align		4
.L_1:
        /*000c*/ 	.byte	0x04, 0x11
        /*000e*/ 	.short	(.L_3 - .L_2)
	.align		4
.L_2:
        /*0010*/ 	.word	index@($__internal_0_$__cuda_sm3x_div_rn_noftz_f32_slowpath)
        /*0014*/ 	.word	0x00000000


	//----- nvinfo : EIATTR_FRAME_SIZE
	.align		4
.L_3:
        /*0018*/ 	.byte	0x04, 0x11
        /*001a*/ 	.short	(.L_5 - .L_4)
	.align		4
.L_4:
        /*001c*/ 	.word	index@(_Z19flashattn_kernel_v3ILi1024ELi32ELi32EEvPKfS1_S1_Pfiiif)
        /*0020*/ 	.word	0x00000000


	//----- nvinfo : EIATTR_MIN_STACK_SIZE
	.align		4
.L_5:
        /*0024*/ 	.byte	0x04, 0x12
        /*0026*/ 	.short	(.L_7 - .L_6)
	.align		4
.L_6:
        /*0028*/ 	.word	index@(_Z19flashattn_kernel_v3ILi1024ELi32ELi32EEvPKfS1_S1_Pfiiif)
        /*002c*/ 	.word	0x00000000
.L_7:


//--------------------- .nv.compat                --------------------------
	.section	.nv.compat,"",@"SHT_CUDA_COMPAT_INFO"
	.align	4
        /*0000*/ 	.byte	0x02, 0x09, 0x00, 0x00, 0x02, 0x02, 0x01, 0x00, 0x02, 0x05, 0x05, 0x00, 0x03, 0x07, 0x01, 0x01
        /*0010*/ 	.byte	0x02, 0x03, 0x00, 0x00, 0x02, 0x06, 0x01, 0x00, 0x04, 0x0b, 0x08, 0x00, 0x01, 0x00, 0x00, 0x00
        /*0020*/ 	.byte	0x00, 0x00, 0x00, 0x00


//--------------------- .nv.info._Z19flashattn_kernel_v3ILi1024ELi32ELi32EEvPKfS1_S1_Pfiiif --------------------------
	.section	.nv.info._Z19flashattn_kernel_v3ILi1024ELi32ELi32EEvPKfS1_S1_Pfiiif,"",@"SHT_CUDA_INFO"
	.sectionflags	@""
	.align	4


	//----- nvinfo : EIATTR_CUDA_API_VERSION
	.align		4
        /*0000*/ 	.byte	0x04, 0x37
        /*0002*/ 	.short	(.L_9 - .L_8)
.L_8:
        /*0004*/ 	.word	0x00000082


	//----- nvinfo : EIATTR_KPARAM_INFO
	.align		4
.L_9:
        /*0008*/ 	.byte	0x04, 0x17
        /*000a*/ 	.short	(.L_11 - .L_10)
.L_10:
        /*000c*/ 	.word	0x00000000
        /*0010*/ 	.short	0x0007
        /*0012*/ 	.short	0x002c
        /*0014*/ 	.byte	0x00, 0xf0, 0x11, 0x00


	//----- nvinfo : EIATTR_KPARAM_INFO
	.align		4
.L_11:
        /*0018*/ 	.byte	0x04, 0x17
        /*001a*/ 	.short	(.L_13 - .L_12)
.L_12:
        /*001c*/ 	.word	0x00000000
        /*0020*/ 	.short	0x0006
        /*0022*/ 	.short	0x0028
        /*0024*/ 	.byte	0x00, 0xf0, 0x11, 0x00


	//----- nvinfo : EIATTR_KPARAM_INFO
	.align		4
.L_13:
        /*0028*/ 	.byte	0x04, 0x17
        /*002a*/ 	.short	(.L_15 - .L_14)
.L_14:
        /*002c*/ 	.word	0x00000000
        /*0030*/ 	.short	0x0005
        /*0032*/ 	.short	0x0024
        /*0034*/ 	.byte	0x00, 0xf0, 0x11, 0x00


	//----- nvinfo : EIATTR_KPARAM_INFO
	.align		4
.L_15:
        /*0038*/ 	.byte	0x04, 0x17
        /*003a*/ 	.short	(.L_17 - .L_16)
.L_16:
        /*003c*/ 	.word	0x00000000
        /*0040*/ 	.short	0x0004
        /*0042*/ 	.short	0x0020
        /*0044*/ 	.byte	0x00, 0xf0, 0x11, 0x00


	//----- nvinfo : EIATTR_KPARAM_INFO
	.align		4
.L_17:
        /*0048*/ 	.byte	0x04, 0x17
        /*004a*/ 	.short	(.L_19 - .L_18)
.L_18:
        /*004c*/ 	.word	0x00000000
        /*0050*/ 	.short	0x0003
        /*0052*/ 	.short	0x0018
        /*0054*/ 	.byte	0x00, 0xf5, 0x21, 0x00


	//----- nvinfo : EIATTR_KPARAM_INFO
	.align		4
.L_19:
        /*0058*/ 	.byte	0x04, 0x17
        /*005a*/ 	.short	(.L_21 - .L_20)
.L_20:
        /*005c*/ 	.word	0x00000000
        /*0060*/ 	.short	0x0002
        /*0062*/ 	.short	0x0010
        /*0064*/ 	.byte	0x00, 0xf5, 0x21, 0x00


	//----- nvinfo : EIATTR_KPARAM_INFO
	.align		4
.L_21:
        /*0068*/ 	.byte	0x04, 0x17
        /*006a*/ 	.short	(.L_23 - .L_22)
.L_22:
        /*006c*/ 	.word	0x00000000
        /*0070*/ 	.short	0x0001
        /*0072*/ 	.short	0x0008
        /*0074*/ 	.byte	0x00, 0xf5, 0x21, 0x00


	//----- nvinfo : EIATTR_KPARAM_INFO
	.align		4
.L_23:
        /*0078*/ 	.byte	0x04, 0x17
        /*007a*/ 	.short	(.L_25 - .L_24)
.L_24:
        /*007c*/ 	.word	0x00000000
        /*0080*/ 	.short	0x0000
        /*0082*/ 	.short	0x0000
        /*0084*/ 	.byte	0x00, 0xf5, 0x21, 0x00


	//----- nvinfo : EIATTR_SPARSE_MMA_MASK
	.align		4
.L_25:
        /*0088*/ 	.byte	0x03, 0x50
        /*008a*/ 	.short	0x0000


	//----- nvinfo : EIATTR_MAXREG_COUNT
	.align		4
        /*008c*/ 	.byte	0x03, 0x1b
        /*008e*/ 	.short	0x00ff


	//----- nvinfo : EIATTR_NUM_BARRIERS
	.align		4
        /*0090*/ 	.byte	0x02, 0x4c
        /*0092*/ 	.byte	0x01
	.zero		1


	//----- nvinfo : EIATTR_MERCURY_ISA_VERSION
	.align		4
        /*0094*/ 	.byte	0x03, 0x5f
        /*0096*/ 	.short	0x0101


	//----- nvinfo : EIATTR_VRC_CTA_INIT_COUNT
	.align		4
        /*0098*/ 	.byte	0x02, 0x4a
	.zero		1
	.zero		1


	//----- nvinfo : EIATTR_EXIT_INSTR_OFFSETS
	.align		4
        /*009c*/ 	.byte	0x04, 0x1c
        /*009e*/ 	.short	(.L_27 - .L_26)


	//   ....[0]....
.L_26:
        /*00a0*/ 	.word	0x00001950


	//----- nvinfo : EIATTR_CRS_STACK_SIZE
	.align		4
.L_27:
        /*00a4*/ 	.byte	0x04, 0x1e
        /*00a6*/ 	.short	(.L_29 - .L_28)
.L_28:
        /*00a8*/ 	.word	0x00000000


	//----- nvinfo : EIATTR_CBANK_PARAM_SIZE
	.align		4
.L_29:
        /*00ac*/ 	.byte	0x03, 0x19
        /*00ae*/ 	.short	0x0030


	//----- nvinfo : EIATTR_PARAM_CBANK
	.align		4
        /*00b0*/ 	.byte	0x04, 0x0a
        /*00b2*/ 	.short	(.L_31 - .L_30)
	.align		4
.L_30:
        /*00b4*/ 	.word	index@(.nv.constant0._Z19flashattn_kernel_v3ILi1024ELi32ELi32EEvPKfS1_S1_Pfiiif)
        /*00b8*/ 	.short	0x0380
        /*00ba*/ 	.short	0x0030


	//----- nvinfo : EIATTR_SW_WAR
	.align		4
.L_31:
        /*00bc*/ 	.byte	0x04, 0x36
        /*00be*/ 	.short	(.L_33 - .L_32)
.L_32:
        /*00c0*/ 	.word	0x00000008
.L_33:


//--------------------- .nv.callgraph             --------------------------
	.section	.nv.callgraph,"",@"SHT_CUDA_CALLGRAPH"
	.align	4
	.sectionentsize	8
	.align		4
        /*0000*/ 	.word	0x00000000
	.align		4
        /*0004*/ 	.word	0xffffffff
	.align		4
        /*0008*/ 	.word	0x00000000
	.align		4
        /*000c*/ 	.word	0xfffffffe
	.align		4
        /*0010*/ 	.word	0x00000000
	.align		4
        /*0014*/ 	.word	0xfffffffd
	.align		4
        /*0018*/ 	.word	0x00000000
	.align		4
        /*001c*/ 	.word	0xfffffffc


//--------------------- .text._Z19flashattn_kernel_v3ILi1024ELi32ELi32EEvPKfS1_S1_Pfiiif --------------------------
	.section	.text._Z19flashattn_kernel_v3ILi1024ELi32ELi32EEvPKfS1_S1_Pfiiif,"ax",@progbits
	.align	128
        .global         _Z19flashattn_kernel_v3ILi1024ELi32ELi32EEvPKfS1_S1_Pfiiif
        .type           _Z19flashattn_kernel_v3ILi1024ELi32ELi32EEvPKfS1_S1_Pfiiif,@function
        .size           _Z19flashattn_kernel_v3ILi1024ELi32ELi32EEvPKfS1_S1_Pfiiif,(.L_x_19 - _Z19flashattn_kernel_v3ILi1024ELi32ELi32EEvPKfS1_S1_Pfiiif)
        .other          _Z19flashattn_kernel_v3ILi1024ELi32ELi32EEvPKfS1_S1_Pfiiif,@"STO_CUDA_ENTRY STV_DEFAULT"
_Z19flashattn_kernel_v3ILi1024ELi32ELi32EEvPKfS1_S1_Pfiiif:
.text._Z19flashattn_kernel_v3ILi1024ELi32ELi32EEvPKfS1_S1_Pfiiif:
[----:B------:R-:W-:Y:S08]  /*0000*/  LDC R1, c[0x0][0x37c] ;  /* 0x0000df00ff017b82 */ /* 0x000ff00000000800 */
[----:B------:R-:W0:Y:S01]  /*0010*/  S2UR UR4, SR_CTAID.X ;  /* 0x00000000000479c3 */ /* 0x000e220000002500 */
[----:B------:R-:W1:Y:S01]  /*0020*/  S2R R6, SR_CTAID.Y ;  /* 0x0000000000067919 */ /* 0x000e620000002600 */
[----:B------:R-:W2:Y:S01]  /*0030*/  LDCU.64 UR10, c[0x0][0x358] ;  /* 0x00006b00ff0a77ac */ /* 0x000ea20008000a00 */
[----:B------:R-:W3:Y:S05]  /*0040*/  S2R R11, SR_TID.X ;  /* 0x00000000000b7919 */ /* 0x000eea0000002100 */
[----:B------:R-:W0:Y:S08]  /*0050*/  LDC R31, c[0x0][0x3a8] ;  /* 0x0000ea00ff1f7b82 */ /* 0x000e300000000800 */
[----:B------:R-:W4:Y:S01]  /*0060*/  LDC.64 R4, c[0x0][0x380] ;  /* 0x0000e000ff047b82 */ /* 0x000f220000000a00 */
[----:B0-----:R-:W-:-:S05]  /*0070*/  IMAD R0, R31, UR4, RZ ;  /* 0x000000041f007c24 */ /* 0x001fca000f8e02ff */
[----:B------:R-:W-:Y:S02]  /*0080*/  SHF.L.U32 R29, R0, 0x6, RZ ;  /* 0x00000006001d7819 */ /* 0x000fe400000006ff */
[----:B---3--:R-:W-:-:S03]  /*0090*/  LOP3.LUT R30, R11, 0x3c0, RZ, 0xc0, !PT ;  /* 0x000003c00b1e7812 */ /* 0x008fc600078ec0ff */
[----:B-1----:R-:W-:Y:S01]  /*00a0*/  IMAD R32, R6, 0x800, R29 ;  /* 0x0000080006207824 */ /* 0x002fe200078e021d */
[----:B------:R-:W-:-:S04]  /*00b0*/  LOP3.LUT R28, R30, 0x400, RZ, 0xfc, !PT ;  /* 0x000004001e1c7812 */ /* 0x000fc800078efcff */
[----:B------:R-:W-:-:S04]  /*00c0*/  LOP3.LUT R3, R32, 0x3f, R11, 0xf8, !PT ;  /* 0x0000003f20037812 */ /* 0x000fc800078ef80b */
[C---:B------:R-:W-:Y:S01]  /*00d0*/  IADD3 R7, PT, PT, R3.reuse, R30, RZ ;  /* 0x0000001e03077210 */ /* 0x040fe20007ffe0ff */
[----:B------:R-:W-:-:S04]  /*00e0*/  IMAD.IADD R9, R3, 0x1, R28 ;  /* 0x0000000103097824 */ /* 0x000fc800078e021c */
[----:B----4-:R-:W-:-:S04]  /*00f0*/  IMAD.WIDE R2, R7, 0x4, R4 ;  /* 0x0000000407027825 */ /* 0x010fc800078e0204 */
[----:B------:R-:W-:Y:S02]  /*0100*/  IMAD.WIDE R4, R9, 0x4, R4 ;  /* 0x0000000409047825 */ /* 0x000fe400078e0204 */
[----:B--2---:R-:W2:Y:S04]  /*0110*/  LDG.E R2, desc[UR10][R2.64] ;  /* 0x0000000a02027981 */ /* 0x004ea8000c1e1900 */
[----:B------:R-:W3:Y:S01]  /*0120*/  LDG.E R4, desc[UR10][R4.64] ;  /* 0x0000000a04047981 */ /* 0x000ee2000c1e1900 */
[----:B------:R-:W0:Y:S01]  /*0130*/  S2UR UR7, SR_CgaCtaId ;  /* 0x00000000000779c3 */ /* 0x000e220000008800 */
[----:B------:R-:W-:Y:S01]  /*0140*/  UMOV UR4, 0x400 ;  /* 0x0000040000047882 */ /* 0x000fe20000000000 */
[----:B------:R-:W-:Y:S01]  /*0150*/  ISETP.GE.AND P0, PT, R31, 0x1, PT ;  /* 0x000000011f00780c */ /* 0x000fe20003f06270 */
[----:B------:R-:W-:Y:S01]  /*0160*/  HFMA2 R37, -RZ, RZ, 0, 0 ;  /* 0x00000000ff257431 */ /* 0x000fe200000001ff */
[----:B------:R-:W-:-:S02]  /*0170*/  LOP3.LUT R24, R30, 0x3f, R11, 0xf8, !PT ;  /* 0x0000003f1e187812 */ /* 0x000fc400078ef80b */
[----:B------:R-:W-:Y:S02]  /*0180*/  CS2R R34, SRZ ;  /* 0x0000000000227805 */ /* 0x000fe4000001ff00 */
[--C-:B------:R-:W-:Y:S02]  /*0190*/  LOP3.LUT R10, R28, 0x3f, R11.reuse, 0xf8, !PT ;  /* 0x0000003f1c0a7812 */ /* 0x100fe400078ef80b */
[----:B------:R-:W-:Y:S02]  /*01a0*/  SHF.R.U32.HI R0, RZ, 0x5, R11 ;  /* 0x00000005ff007819 */ /* 0x000fe4000001160b */
[----:B------:R-:W-:Y:S01]  /*01b0*/  LOP3.LUT R33, R11, 0x1f, RZ, 0xc0, !PT ;  /* 0x0000001f0b217812 */ /* 0x000fe200078ec0ff */
[----:B0-----:R-:W-:-:S06]  /*01c0*/  ULEA UR8, UR7, UR4, 0x18 ;  /* 0x0000000407087291 */ /* 0x001fcc000f8ec0ff */
[----:B------:R-:W-:Y:S02]  /*01d0*/  LEA R7, R24, UR8, 0x2 ;  /* 0x0000000818077c11 */ /* 0x000fe4000f8e10ff */
[----:B------:R-:W-:-:S03]  /*01e0*/  LEA R9, R10, UR8, 0x2 ;  /* 0x000000080a097c11 */ /* 0x000fc6000f8e10ff */
[----:B--2---:R0:W-:Y:S04]  /*01f0*/  STS [R7], R2 ;  /* 0x0000000207007388 */ /* 0x0041e80000000800 */
[----:B---3--:R0:W-:Y:S01]  /*0200*/  STS [R9], R4 ;  /* 0x0000000409007388 */ /* 0x0081e20000000800 */
[----:B------:R-:W-:Y:S06]  /*0210*/  BAR.SYNC.DEFER_BLOCKING 0x0 ;  /* 0x0000000000007b1d */ /* 0x000fec0000010000 */
[----:B------:R-:W-:Y:S05]  /*0220*/  @!P0 BRA `(.L_x_0) ;  /* 0x00000014003c8947 */ /* 0x000fea0003800000 */
[C---:B0-----:R-:W-:Y:S01]  /*0230*/  LOP3.LUT R2, R11.reuse, 0x3f, RZ, 0xc0, !PT ;  /* 0x0000003f0b027812 */ /* 0x041fe200078ec0ff */
[----:B------:R-:W-:Y:S01]  /*0240*/  UIADD3 UR5, UPT, UPT, UR4, 0x6180, URZ ;  /* 0x0000618004057890 */ /* 0x000fe2000fffe0ff */
[----:B------:R-:W-:Y:S01]  /*0250*/  SHF.L.U32 R9, R11, 0x2, RZ ;  /* 0x000000020b097819 */ /* 0x000fe200000006ff */
[----:B------:R-:W-:Y:S01]  /*0260*/  UIADD3 UR6, UPT, UPT, UR4, 0x2080, URZ ;  /* 0x0000208004067890 */ /* 0x000fe2000fffe0ff */
[----:B------:R-:W-:Y:S01]  /*0270*/  IADD3 R29, PT, PT, R29, R2, RZ ;  /* 0x000000021d1d7210 */ /* 0x000fe20007ffe0ff */
[----:B------:R-:W-:Y:S01]  /*0280*/  UIADD3 UR4, UPT, UPT, UR4, 0x4100, URZ ;  /* 0x0000410004047890 */ /* 0x000fe2000fffe0ff */
[----:B------:R-:W-:Y:S01]  /*0290*/  LOP3.LUT R2, R11, 0x3e0, RZ, 0xc0, !PT ;  /* 0x000003e00b027812 */ /* 0x000fe200078ec0ff */
[----:B------:R-:W-:Y:S01]  /*02a0*/  ULEA UR6, UR7, UR6, 0x18 ;  /* 0x0000000607067291 */ /* 0x000fe2000f8ec0ff */
[----:B------:R-:W-:Y:S01]  /*02b0*/  IMAD.SHL.U32 R27, R6, 0x20, RZ ;  /* 0x00000020061b7824 */ /* 0x000fe200078e00ff */
[----:B------:R-:W-:Y:S01]  /*02c0*/  ULEA UR5, UR7, UR5, 0x18 ;  /* 0x0000000507057291 */ /* 0x000fe2000f8ec0ff */
[----:B------:R-:W-:Y:S01]  /*02d0*/  VIADD R31, R31, 0x1f ;  /* 0x0000001f1f1f7836 */ /* 0x000fe20000000000 */
[----:B------:R-:W-:Y:S01]  /*02e0*/  ULEA UR4, UR7, UR4, 0x18 ;  /* 0x0000000407047291 */ /* 0x000fe2000f8ec0ff */
[----:B------:R-:W-:Y:S01]  /*02f0*/  LOP3.LUT R26, R2, 0x1f, R11, 0xf8, !PT ;  /* 0x0000001f021a7812 */ /* 0x000fe200078ef80b */
[----:B------:R-:W-:Y:S01]  /*0300*/  IMAD.MOV.U32 R36, RZ, RZ, -0x800000 ;  /* 0xff800000ff247424 */ /* 0x000fe200078e00ff */
[----:B------:R-:W-:Y:S01]  /*0310*/  LOP3.LUT R9, R9, 0xf80, RZ, 0xc0, !PT ;  /* 0x00000f8009097812 */ /* 0x000fe200078ec0ff */
[----:B------:R-:W-:Y:S01]  /*0320*/  IMAD.MOV.U32 R37, RZ, RZ, RZ ;  /* 0x000000ffff257224 */ /* 0x000fe200078e00ff */
[----:B------:R-:W-:-:S02]  /*0330*/  LOP3.LUT R27, R27, R0, RZ, 0xfc, !PT ;  /* 0x000000001b1b7212 */ /* 0x000fc400078efcff */
[----:B------:R-:W-:Y:S02]  /*0340*/  LEA R25, R24, UR6, 0x2 ;  /* 0x0000000618197c11 */ /* 0x000fe4000f8e10ff */
[----:B------:R-:W-:Y:S02]  /*0350*/  LEA R11, R10, UR6, 0x2 ;  /* 0x000000060a0b7c11 */ /* 0x000fe4000f8e10ff */
[----:B------:R-:W-:Y:S02]  /*0360*/  LEA R0, R0, UR8, 0x8 ;  /* 0x0000000800007c11 */ /* 0x000fe4000f8e40ff */
[----:B------:R-:W-:Y:S02]  /*0370*/  MOV R2, RZ ;  /* 0x000000ff00027202 */ /* 0x000fe40000000f00 */
[----:B------:R-:W-:Y:S02]  /*0380*/  SHF.R.U32.HI R31, RZ, 0x5, R31 ;  /* 0x00000005ff1f7819 */ /* 0x000fe4000001161f */
[----:B------:R-:W-:-:S02]  /*0390*/  LEA R26, R26, UR5, 0x2 ;  /* 0x000000051a1a7c11 */ /* 0x000fc4000f8e10ff */
[----:B------:R-:W-:Y:S02]  /*03a0*/  LEA R24, R24, UR4, 0x2 ;  /* 0x0000000418187c11 */ /* 0x000fe4000f8e10ff */
[----:B------:R-:W-:Y:S02]  /*03b0*/  LEA R10, R10, UR4, 0x2 ;  /* 0x000000040a0a7c11 */ /* 0x000fe4000f8e10ff */
[----:B------:R-:W-:Y:S02]  /*03c0*/  IADD3 R3, PT, PT, R9, UR5, RZ ;  /* 0x0000000509037c10 */ /* 0x000fe4000fffe0ff */
[----:B------:R-:W-:-:S07]  /*03d0*/  LEA R8, R33, UR6, 0x8 ;  /* 0x0000000621087c11 */ /* 0x000fce000f8e40ff */
.L_x_2:
[----:B------:R-:W0:Y:S01]  /*03e0*/  LDC.64 R6, c[0x0][0x388] ;  /* 0x0000e200ff067b82 */ /* 0x000e220000000a00 */
[----:B------:R-:W-:Y:S01]  /*03f0*/  IMAD R13, R2, 0x800, R29 ;  /* 0x00000800020d7824 */ /* 0x000fe200078e021d */
[----:B------:R-:W1:Y:S03]  /*0400*/  LDCU UR4, c[0x0][0x3ac] ;  /* 0x00007580ff0477ac */ /* 0x000e660008000800 */
[----:B------:R-:W-:Y:S01]  /*0410*/  IMAD.IADD R19, R28, 0x1, R13 ;  /* 0x000000011c137824 */ /* 0x000fe200078e020d */
[----:B------:R-:W-:Y:S02]  /*0420*/  IADD3 R17, PT, PT, R30, R13, RZ ;  /* 0x0000000d1e117210 */ /* 0x000fe40007ffe0ff */
[----:B------:R-:W2:Y:S03]  /*0430*/  LDC.64 R4, c[0x0][0x390] ;  /* 0x0000e400ff047b82 */ /* 0x000ea60000000a00 */
[----:B0-----:R-:W-:-:S06]  /*0440*/  IMAD.WIDE R14, R17, 0x4, R6 ;  /* 0x00000004110e7825 */ /* 0x001fcc00078e0206 */
[----:B------:R-:W3:Y:S01]  /*0450*/  LDG.E R14, desc[UR10][R14.64] ;  /* 0x0000000a0e0e7981 */ /* 0x000ee2000c1e1900 */
[----:B--2---:R-:W-:-:S04]  /*0460*/  IMAD.WIDE R12, R17, 0x4, R4 ;  /* 0x00000004110c7825 */ /* 0x004fc800078e0204 */
[C---:B------:R-:W-:Y:S02]  /*0470*/  IMAD.WIDE R16, R19.reuse, 0x4, R6 ;  /* 0x0000000413107825 */ /* 0x040fe400078e0206 */
[----:B------:R-:W2:Y:S02]  /*0480*/  LDG.E R13, desc[UR10][R12.64] ;  /* 0x0000000a0c0d7981 */ /* 0x000ea4000c1e1900 */
[----:B------:R-:W-:Y:S02]  /*0490*/  IMAD.WIDE R4, R19, 0x4, R4 ;  /* 0x0000000413047825 */ /* 0x000fe400078e0204 */
[----:B------:R-:W4:Y:S04]  /*04a0*/  LDG.E R16, desc[UR10][R16.64] ;  /* 0x0000000a10107981 */ /* 0x000f28000c1e1900 */
[----:B------:R-:W5:Y:S04]  /*04b0*/  LDG.E R5, desc[UR10][R4.64] ;  /* 0x0000000a04057981 */ /* 0x000f68000c1e1900 */
[----:B---3--:R-:W-:Y:S04]  /*04c0*/  STS [R25], R14 ;  /* 0x0000000e19007388 */ /* 0x008fe80000000800 */
[----:B--2---:R-:W-:Y:S04]  /*04d0*/  STS [R24], R13 ;  /* 0x0000000d18007388 */ /* 0x004fe80000000800 */
[----:B----4-:R-:W-:Y:S04]  /*04e0*/  STS [R11], R16 ;  /* 0x000000100b007388 */ /* 0x010fe80000000800 */
[----:B-----5:R-:W-:Y:S01]  /*04f0*/  STS [R10], R5 ;  /* 0x000000050a007388 */ /* 0x020fe20000000800 */
[----:B------:R-:W-:Y:S06]  /*0500*/  BAR.SYNC.DEFER_BLOCKING 0x0 ;  /* 0x0000000000007b1d */ /* 0x000fec0000010000 */
[----:B------:R-:W-:Y:S04]  /*0510*/  LDS.128 R4, [R0] ;  /* 0x0000000000047984 */ /* 0x000fe80000000c00 */
[----:B------:R-:W0:Y:S04]  /*0520*/  LDS.128 R20, [R8] ;  /* 0x0000000008147984 */ /* 0x000e280000000c00 */
[----:B------:R-:W-:Y:S04]  /*0530*/  LDS.128 R16, [R0+0x10] ;  /* 0x0000100000107984 */ /* 0x000fe80000000c00 */
[----:B------:R-:W2:Y:S01]  /*0540*/  LDS.128 R12, [R8+0x10] ;  /* 0x00001000080c7984 */ /* 0x000ea20000000c00 */
[----:B0-----:R-:W-:-:S04]  /*0550*/  FFMA R20, R4, R20, RZ ;  /* 0x0000001404147223 */ /* 0x001fc800000000ff */
[----:B------:R-:W-:-:S04]  /*0560*/  FFMA R21, R5, R21, R20 ;  /* 0x0000001505157223 */ /* 0x000fc80000000014 */
[----:B------:R-:W-:-:S04]  /*0570*/  FFMA R6, R6, R22, R21 ;  /* 0x0000001606067223 */ /* 0x000fc80000000015 */
[----:B------:R-:W-:Y:S02]  /*0580*/  FFMA R7, R7, R23, R6 ;  /* 0x0000001707077223 */ /* 0x000fe40000000006 */
[----:B------:R-:W-:Y:S02]  /*0590*/  LDS.128 R20, [R8+0x20] ;  /* 0x0000200008147984 */ /* 0x000fe40000000c00 */
[----:B--2---:R-:W-:Y:S02]  /*05a0*/  FFMA R12, R16, R12, R7 ;  /* 0x0000000c100c7223 */ /* 0x004fe40000000007 */
[----:B------:R-:W0:Y:S02]  /*05b0*/  LDS.128 R4, [R0+0x20] ;  /* 0x0000200000047984 */ /* 0x000e240000000c00 */
[----:B------:R-:W-:-:S04]  /*05c0*/  FFMA R13, R17, R13, R12 ;  /* 0x0000000d110d7223 */ /* 0x000fc8000000000c */
[----:B------:R-:W-:-:S04]  /*05d0*/  FFMA R14, R18, R14, R13 ;  /* 0x0000000e120e7223 */ /* 0x000fc8000000000d */
[----:B------:R-:W-:Y:S02]  /*05e0*/  FFMA R15, R19, R15, R14 ;  /* 0x0000000f130f7223 */ /* 0x000fe4000000000e */
[----:B------:R-:W-:Y:S02]  /*05f0*/  LDS.128 R16, [R8+0x30] ;  /* 0x0000300008107984 */ /* 0x000fe40000000c00 */
[----:B0-----:R-:W-:Y:S02]  /*0600*/  FFMA R4, R4, R20, R15 ;  /* 0x0000001404047223 */ /* 0x001fe4000000000f */
        /* <DEDUP_REMOVED lines=75> */
[----:B------:R-:W-:Y:S01]  /*0ac0*/  FFMA R7, R7, R23, R6 ;  /* 0x0000001707077223 */ /* 0x000fe20000000006 */
[----:B------:R-:W-:-:S04]  /*0ad0*/  LEA R4, R2, R33, 0x5 ;  /* 0x0000002102047211 */ /* 0x000fc800078e28ff */
[----:B------:R-:W-:Y:S01]  /*0ae0*/  ISETP.GT.U32.AND P0, PT, R4, R27, PT ;  /* 0x0000001b0400720c */ /* 0x000fe20003f04070 */
[----:B0-----:R-:W-:-:S04]  /*0af0*/  FFMA R12, R12, R16, R7 ;  /* 0x000000100c0c7223 */ /* 0x001fc80000000007 */
[----:B------:R-:W-:-:S04]  /*0b00*/  FFMA R13, R13, R17, R12 ;  /* 0x000000110d0d7223 */ /* 0x000fc8000000000c */
[----:B------:R-:W-:-:S04]  /*0b10*/  FFMA R14, R14, R18, R13 ;  /* 0x000000120e0e7223 */ /* 0x000fc8000000000d */
[----:B------:R-:W-:-:S04]  /*0b20*/  FFMA R14, R15, R19, R14 ;  /* 0x000000130f0e7223 */ /* 0x000fc8000000000e */
[----:B-1----:R-:W-:-:S05]  /*0b30*/  FMUL R14, R14, UR4 ;  /* 0x000000040e0e7c20 */ /* 0x002fca0008400000 */
[----:B------:R-:W-:-:S05]  /*0b40*/  FSEL R21, R14, -INF , !P0 ;  /* 0xff8000000e157808 */ /* 0x000fca0004000000 */
[----:B------:R-:W-:Y:S01]  /*0b50*/  STS [R26], R21 ;  /* 0x000000151a007388 */ /* 0x000fe20000000800 */
[----:B------:R-:W-:Y:S06]  /*0b60*/  BAR.SYNC.DEFER_BLOCKING 0x0 ;  /* 0x0000000000007b1d */ /* 0x000fec0000010000 */
[----:B------:R-:W0:Y:S04]  /*0b70*/  LDS.128 R4, [R9+UR5] ;  /* 0x0000000509047984 */ /* 0x000e280008000c00 */
[----:B------:R-:W1:Y:S04]  /*0b80*/  LDS.128 R12, [R9+UR5+0x10] ;  /* 0x00001005090c7984 */ /* 0x000e680008000c00 */
[----:B------:R-:W2:Y:S01]  /*0b90*/  LDS.128 R16, [R9+UR5+0x20] ;  /* 0x0000200509107984 */ /* 0x000ea20008000c00 */
[----:B0-----:R-:W-:-:S04]  /*0ba0*/  FSETP.GT.AND P0, PT, R4, R36, PT ;  /* 0x000000240400720b */ /* 0x001fc80003f04000 */
[----:B------:R-:W-:-:S04]  /*0bb0*/  FSEL R4, R4, R36, P0 ;  /* 0x0000002404047208 */ /* 0x000fc80000000000 */
[----:B------:R-:W-:-:S04]  /*0bc0*/  FSETP.GT.AND P0, PT, R5, R4, PT ;  /* 0x000000040500720b */ /* 0x000fc80003f04000 */
[----:B------:R-:W-:-:S04]  /*0bd0*/  FSEL R5, R5, R4, P0 ;  /* 0x0000000405057208 */ /* 0x000fc80000000000 */
[----:B------:R-:W-:-:S04]  /*0be0*/  FSETP.GT.AND P0, PT, R6, R5, PT ;  /* 0x000000050600720b */ /* 0x000fc80003f04000 */
[----:B------:R-:W-:-:S04]  /*0bf0*/  FSEL R6, R6, R5, P0 ;  /* 0x0000000506067208 */ /* 0x000fc80000000000 */
[----:B------:R-:W-:-:S04]  /*0c00*/  FSETP.GT.AND P0, PT, R7, R6, PT ;  /* 0x000000060700720b */ /* 0x000fc80003f04000 */
[----:B------:R-:W-:-:S04]  /*0c10*/  FSEL R7, R7, R6, P0 ;  /* 0x0000000607077208 */ /* 0x000fc80000000000 */
[----:B-1----:R-:W-:-:S04]  /*0c20*/  FSETP.GT.AND P0, PT, R12, R7, PT ;  /* 0x000000070c00720b */ /* 0x002fc80003f04000 */
[----:B------:R-:W-:Y:S02]  /*0c30*/  FSEL R12, R12, R7, P0 ;  /* 0x000000070c0c7208 */ /* 0x000fe40000000000 */
[----:B------:R-:W0:Y:S02]  /*0c40*/  LDS.128 R4, [R9+UR5+0x30] ;  /* 0x0000300509047984 */ /* 0x000e240008000c00 */
[----:B------:R-:W-:-:S04]  /*0c50*/  FSETP.GT.AND P0, PT, R13, R12, PT ;  /* 0x0000000c0d00720b */ /* 0x000fc80003f04000 */
[----:B------:R-:W-:-:S04]  /*0c60*/  FSEL R13, R13, R12, P0 ;  /* 0x0000000c0d0d7208 */ /* 0x000fc80000000000 */
[----:B------:R-:W-:-:S04]  /*0c70*/  FSETP.GT.AND P0, PT, R14, R13, PT ;  /* 0x0000000d0e00720b */ /* 0x000fc80003f04000 */
[----:B------:R-:W-:-:S04]  /*0c80*/  FSEL R14, R14, R13, P0 ;  /* 0x0000000d0e0e7208 */ /* 0x000fc80000000000 */
[----:B------:R-:W-:-:S04]  /*0c90*/  FSETP.GT.AND P0, PT, R15, R14, PT ;  /* 0x0000000e0f00720b */ /* 0x000fc80003f04000 */
[----:B------:R-:W-:-:S04]  /*0ca0*/  FSEL R15, R15, R14, P0 ;  /* 0x0000000e0f0f7208 */ /* 0x000fc80000000000 */
[----:B--2---:R-:W-:-:S04]  /*0cb0*/  FSETP.GT.AND P0, PT, R16, R15, PT ;  /* 0x0000000f1000720b */ /* 0x004fc80003f04000 */
[----:B------:R-:W-:Y:S02]  /*0cc0*/  FSEL R16, R16, R15, P0 ;  /* 0x0000000f10107208 */ /* 0x000fe40000000000 */
[----:B------:R-:W1:Y:S02]  /*0cd0*/  LDS.128 R12, [R9+UR5+0x40] ;  /* 0x00004005090c7984 */ /* 0x000e640008000c00 */
[----:B------:R-:W-:-:S04]  /*0ce0*/  FSETP.GT.AND P0, PT, R17, R16, PT ;  /* 0x000000101100720b */ /* 0x000fc80003f04000 */
[----:B------:R-:W-:-:S04]  /*0cf0*/  FSEL R17, R17, R16, P0 ;  /* 0x0000001011117208 */ /* 0x000fc80000000000 */
[----:B------:R-:W-:-:S04]  /*0d00*/  FSETP.GT.AND P0, PT, R18, R17, PT ;  /* 0x000000111200720b */ /* 0x000fc80003f04000 */
[----:B------:R-:W-:-:S04]  /*0d10*/  FSEL R18, R18, R17, P0 ;  /* 0x0000001112127208 */ /* 0x000fc80000000000 */
[----:B------:R-:W-:-:S04]  /*0d20*/  FSETP.GT.AND P0, PT, R19, R18, PT ;  /* 0x000000121300720b */ /* 0x000fc80003f04000 */
[----:B------:R-:W-:-:S04]  /*0d30*/  FSEL R19, R19, R18, P0 ;  /* 0x0000001213137208 */ /* 0x000fc80000000000 */
[----:B0-----:R-:W-:-:S04]  /*0d40*/  FSETP.GT.AND P0, PT, R4, R19, PT ;  /* 0x000000130400720b */ /* 0x001fc80003f04000 */
        /* <DEDUP_REMOVED lines=27> */
[----:B------:R-:W-:-:S04]  /*0f00*/  FSEL R4, R4, R19, P0 ;  /* 0x0000001304047208 */ /* 0x000fc80000000000 */
[----:B------:R-:W-:-:S04]  /*0f10*/  FSETP.GT.AND P0, PT, R5, R4, PT ;  /* 0x000000040500720b */ /* 0x000fc80003f04000 */
[----:B------:R-:W-:-:S04]  /*0f20*/  FSEL R5, R5, R4, P0 ;  /* 0x0000000405057208 */ /* 0x000fc80000000000 */
[----:B------:R-:W-:-:S04]  /*0f30*/  FSETP.GT.AND P0, PT, R6, R5, PT ;  /* 0x000000050600720b */ /* 0x000fc80003f04000 */
[----:B------:R-:W-:-:S04]  /*0f40*/  FSEL R6, R6, R5, P0 ;  /* 0x0000000506067208 */ /* 0x000fc80000000000 */
[----:B------:R-:W-:-:S04]  /*0f50*/  FSETP.GT.AND P0, PT, R7, R6, PT ;  /* 0x000000060700720b */ /* 0x000fc80003f04000 */
[----:B------:R-:W-:-:S04]  /*0f60*/  FSEL R7, R7, R6, P0 ;  /* 0x0000000607077208 */ /* 0x000fc80000000000 */
[----:B0-----:R-:W-:-:S04]  /*0f70*/  FSETP.GT.AND P0, PT, R12, R7, PT ;  /* 0x000000070c00720b */ /* 0x001fc80003f04000 */
[----:B------:R-:W-:-:S04]  /*0f80*/  FSEL R12, R12, R7, P0 ;  /* 0x000000070c0c7208 */ /* 0x000fc80000000000 */
[----:B------:R-:W-:-:S04]  /*0f90*/  FSETP.GT.AND P0, PT, R13, R12, PT ;  /* 0x0000000c0d00720b */ /* 0x000fc80003f04000 */
[----:B------:R-:W-:-:S04]  /*0fa0*/  FSEL R13, R13, R12, P0 ;  /* 0x0000000c0d0d7208 */ /* 0x000fc80000000000 */
[----:B------:R-:W-:-:S04]  /*0fb0*/  FSETP.GT.AND P0, PT, R14, R13, PT ;  /* 0x0000000d0e00720b */ /* 0x000fc80003f04000 */
[----:B------:R-:W-:-:S04]  /*0fc0*/  FSEL R14, R14, R13, P0 ;  /* 0x0000000d0e0e7208 */ /* 0x000fc80000000000 */
[----:B------:R-:W-:-:S04]  /*0fd0*/  FSETP.GT.AND P0, PT, R15, R14, PT ;  /* 0x0000000e0f00720b */ /* 0x000fc80003f04000 */
[----:B------:R-:W-:-:S05]  /*0fe0*/  FSEL R15, R15, R14, P0 ;  /* 0x0000000e0f0f7208 */ /* 0x000fca0000000000 */
[----:B------:R-:W-:-:S04]  /*0ff0*/  FADD R4, -R15, R36 ;  /* 0x000000240f047221 */ /* 0x000fc80000000100 */
[----:B------:R-:W-:-:S05]  /*1000*/  FMUL R4, R4, 1.4426950216293334961 ;  /* 0x3fb8aa3b04047820 */ /* 0x000fca0000400000 */
[----:B------:R-:W-:Y:S01]  /*1010*/  FSETP.GEU.AND P0, PT, R4, -126, PT ;  /* 0xc2fc00000400780b */ /* 0x000fe20003f0e000 */
[----:B------:R-:W0:-:S12]  /*1020*/  S2UR UR6, SR_CgaCtaId ;  /* 0x00000000000679c3 */ /* 0x000e180000008800 */
[----:B------:R-:W-:-:S04]  /*1030*/  @!P0 FMUL R4, R4, 0.5 ;  /* 0x3f00000004048820 */ /* 0x000fc80000400000 */
[----:B------:R-:W1:Y:S01]  /*1040*/  MUFU.EX2 R6, R4 ;  /* 0x0000000400067308 */ /* 0x000e620000000800 */
[----:B------:R-:W-:Y:S01]  /*1050*/  UMOV UR4, 0x400 ;  /* 0x0000040000047882 */ /* 0x000fe20000000000 */
[----:B------:R-:W-:Y:S01]  /*1060*/  IMAD.MOV.U32 R12, RZ, RZ, RZ ;  /* 0x000000ffff0c7224 */ /* 0x000fe200078e00ff */
[----:B------:R-:W-:-:S04]  /*1070*/  UIADD3 UR4, UPT, UPT, UR4, 0x4100, URZ ;  /* 0x0000410004047890 */ /* 0x000fc8000fffe0ff */
[----:B0-----:R-:W-:Y:S01]  /*1080*/  ULEA UR4, UR6, UR4, 0x18 ;  /* 0x0000000406047291 */ /* 0x001fe2000f8ec0ff */
[----:B-1----:R-:W-:-:S04]  /*1090*/  @!P0 FMUL R6, R6, R6 ;  /* 0x0000000606068220 */ /* 0x002fc80000400000 */
[C---:B------:R-:W-:Y:S01]  /*10a0*/  FMUL R35, R6.reuse, R35 ;  /* 0x0000002306237220 */ /* 0x040fe20000400000 */
[C---:B------:R-:W-:Y:S01]  /*10b0*/  FMUL R37, R6.reuse, R37 ;  /* 0x0000002506257220 */ /* 0x040fe20000400000 */
[----:B------:R-:W-:-:S07]  /*10c0*/  FMUL R34, R6, R34 ;  /* 0x0000002206227220 */ /* 0x000fce0000400000 */
.L_x_1:
[C---:B------:R-:W-:Y:S01]  /*10d0*/  LEA R21, R12.reuse, R3, 0x2 ;  /* 0x000000030c157211 */ /* 0x040fe200078e10ff */
[C---:B------:R-:W-:Y:S01]  /*10e0*/  IMAD R13, R12.reuse, 0x40, R33 ;  /* 0x000000400c0d7824 */ /* 0x040fe200078e0221 */
[----:B------:R-:W-:-:S03]  /*10f0*/  IADD3 R12, PT, PT, R12, 0x8, RZ ;  /* 0x000000080c0c7810 */ /* 0x000fc60007ffe0ff */
[----:B------:R-:W0:Y:S01]  /*1100*/  LDS.128 R4, [R21] ;  /* 0x0000000015047984 */ /* 0x000e220000000c00 */
[----:B------:R-:W-:-:S05]  /*1110*/  LEA R13, R13, UR4, 0x2 ;  /* 0x000000040d0d7c11 */ /* 0x000fca000f8e10ff */
[----:B------:R-:W1:Y:S04]  /*1120*/  LDS R16, [R13] ;  /* 0x000000000d107984 */ /* 0x000e680000000800 */
[----:B------:R-:W-:Y:S01]  /*1130*/  LDS R17, [R13+0x180] ;  /* 0x000180000d117984 */ /* 0x000fe20000000800 */
[C---:B0-----:R-:W-:Y:S01]  /*1140*/  FADD R4, -R15.reuse, R4 ;  /* 0x000000040f047221 */ /* 0x041fe20000000100 */
[C---:B------:R-:W-:Y:S01]  /*1150*/  FADD R5, -R15.reuse, R5 ;  /* 0x000000050f057221 */ /* 0x040fe20000000100 */
[----:B------:R-:W-:Y:S02]  /*1160*/  FADD R6, -R15, R6 ;  /* 0x000000060f067221 */ /* 0x000fe40000000100 */
[----:B------:R-:W-:Y:S01]  /*1170*/  FMUL R22, R4, 1.4426950216293334961 ;  /* 0x3fb8aa3b04167820 */ /* 0x000fe20000400000 */
[----:B------:R-:W-:Y:S01]  /*1180*/  FMUL R23, R5, 1.4426950216293334961 ;  /* 0x3fb8aa3b05177820 */ /* 0x000fe20000400000 */
[----:B------:R-:W0:Y:S01]  /*1190*/  LDS R4, [R13+0x80] ;  /* 0x000080000d047984 */ /* 0x000e220000000800 */
[----:B------:R-:W-:-:S02]  /*11a0*/  FMUL R18, R6, 1.4426950216293334961 ;  /* 0x3fb8aa3b06127820 */ /* 0x000fc40000400000 */
[----:B------:R-:W-:Y:S01]  /*11b0*/  FSETP.GEU.AND P0, PT, R22, -126, PT ;  /* 0xc2fc00001600780b */ /* 0x000fe20003f0e000 */
[----:B------:R-:W2:Y:S01]  /*11c0*/  LDS R5, [R13+0x100] ;  /* 0x000100000d057984 */ /* 0x000ea20000000800 */
[----:B------:R-:W-:-:S11]  /*11d0*/  FSETP.GEU.AND P1, PT, R23, -126, PT ;  /* 0xc2fc00001700780b */ /* 0x000fd60003f2e000 */
[----:B------:R-:W-:Y:S02]  /*11e0*/  @!P0 FMUL R22, R22, 0.5 ;  /* 0x3f00000016168820 */ /* 0x000fe40000400000 */
[----:B------:R-:W-:Y:S02]  /*11f0*/  @!P1 FMUL R23, R23, 0.5 ;  /* 0x3f00000017179820 */ /* 0x000fe40000400000 */
[----:B------:R3:W4:Y:S08]  /*1200*/  MUFU.EX2 R20, R22 ;  /* 0x0000001600147308 */ /* 0x0007300000000800 */
[----:B------:R5:W2:Y:S01]  /*1210*/  MUFU.EX2 R14, R23 ;  /* 0x00000017000e7308 */ /* 0x000aa20000000800 */
[----:B---3--:R-:W-:Y:S01]  /*1220*/  LDS R22, [R13+0x280] ;  /* 0x000280000d167984 */ /* 0x008fe20000000800 */
[----:B----4-:R-:W-:-:S03]  /*1230*/  @!P0 FMUL R20, R20, R20 ;  /* 0x0000001414148220 */ /* 0x010fc60000400000 */
[----:B-----5:R-:W3:Y:S01]  /*1240*/  LDS R23, [R13+0x200] ;  /* 0x000200000d177984 */ /* 0x020ee20000000800 */
[----:B------:R-:W-:Y:S01]  /*1250*/  FSETP.GEU.AND P0, PT, R18, -126, PT ;  /* 0xc2fc00001200780b */ /* 0x000fe20003f0e000 */
[C---:B-1----:R-:W-:Y:S01]  /*1260*/  FFMA R35, R20.reuse, R16, R35 ;  /* 0x0000001014237223 */ /* 0x042fe20000000023 */
[C---:B------:R-:W-:Y:S01]  /*1270*/  FADD R19, R20.reuse, R34 ;  /* 0x0000002214137221 */ /* 0x040fe20000000000 */
[----:B0-----:R-:W-:Y:S01]  /*1280*/  FFMA R37, R20, R4, R37 ;  /* 0x0000000414257223 */ /* 0x001fe20000000025 */
[----:B------:R-:W-:Y:S01]  /*1290*/  FADD R16, -R15, R7 ;  /* 0x000000070f107221 */ /* 0x000fe20000000100 */
[----:B--2---:R-:W-:Y:S01]  /*12a0*/  @!P1 FMUL R14, R14, R14 ;  /* 0x0000000e0e0e9220 */ /* 0x004fe20000400000 */
[----:B------:R-:W-:Y:S03]  /*12b0*/  LDS R34, [R13+0x300] ;  /* 0x000300000d227984 */ /* 0x000fe60000000800 */
[C---:B------:R-:W-:Y:S01]  /*12c0*/  FFMA R20, R14.reuse, R5, R35 ;  /* 0x000000050e147223 */ /* 0x040fe20000000023 */
[----:B------:R-:W-:Y:S01]  /*12d0*/  FFMA R37, R14, R17, R37 ;  /* 0x000000110e257223 */ /* 0x000fe20000000025 */
[----:B------:R0:W1:Y:S02]  /*12e0*/  LDS.128 R4, [R21+0x10] ;  /* 0x0000100015047984 */ /* 0x0000640000000c00 */
[----:B------:R-:W-:Y:S01]  /*12f0*/  @!P0 FMUL R18, R18, 0.5 ;  /* 0x3f00000012128820 */ /* 0x000fe20000400000 */
[----:B------:R-:W-:-:S03]  /*1300*/  FADD R14, R19, R14 ;  /* 0x0000000e130e7221 */ /* 0x000fc60000000000 */
[----:B------:R2:W4:Y:S01]  /*1310*/  MUFU.EX2 R35, R18 ;  /* 0x0000001200237308 */ /* 0x0005220000000800 */
[----:B0-----:R-:W-:Y:S02]  /*1320*/  FMUL R21, R16, 1.4426950216293334961 ;  /* 0x3fb8aa3b10157820 */ /* 0x001fe40000400000 */
[----:B------:R-:W0:Y:S03]  /*1330*/  LDS R16, [R13+0x380] ;  /* 0x000380000d107984 */ /* 0x000e260000000800 */
[----:B------:R-:W-:Y:S01]  /*1340*/  FSETP.GEU.AND P1, PT, R21, -126, PT ;  /* 0xc2fc00001500780b */ /* 0x000fe20003f2e000 */
[----:B--2---:R-:W-:Y:S01]  /*1350*/  LDS R18, [R13+0x500] ;  /* 0x000500000d127984 */ /* 0x004fe20000000800 */
[----:B----4-:R-:W-:-:S11]  /*1360*/  @!P0 FMUL R35, R35, R35 ;  /* 0x0000002323238220 */ /* 0x010fd60000400000 */
[----:B------:R-:W-:Y:S01]  /*1370*/  @!P1 FMUL R21, R21, 0.5 ;  /* 0x3f00000015159820 */ /* 0x000fe20000400000 */
[C---:B---3--:R-:W-:Y:S01]  /*1380*/  FFMA R20, R35.reuse, R23, R20 ;  /* 0x0000001723147223 */ /* 0x048fe20000000014 */
[----:B------:R-:W-:Y:S01]  /*1390*/  FFMA R22, R35, R22, R37 ;  /* 0x0000001623167223 */ /* 0x000fe20000000025 */
[----:B------:R-:W-:Y:S01]  /*13a0*/  FADD R36, R14, R35 ;  /* 0x000000230e247221 */ /* 0x000fe20000000000 */
[----:B------:R2:W3:Y:S01]  /*13b0*/  MUFU.EX2 R17, R21 ;  /* 0x0000001500117308 */ /* 0x0004e20000000800 */
[----:B------:R-:W-:Y:S04]  /*13c0*/  LDS R35, [R13+0x700] ;  /* 0x000700000d237984 */ /* 0x000fe80000000800 */
[----:B------:R-:W-:Y:S01]  /*13d0*/  LDS R37, [R13+0x780] ;  /* 0x000780000d257984 */ /* 0x000fe20000000800 */
[C---:B-1----:R-:W-:Y:S01]  /*13e0*/  FADD R4, -R15.reuse, R4 ;  /* 0x000000040f047221 */ /* 0x042fe20000000100 */
[C---:B------:R-:W-:Y:S01]  /*13f0*/  FADD R5, -R15.reuse, R5 ;  /* 0x000000050f057221 */ /* 0x040fe20000000100 */
[C---:B--2---:R-:W-:Y:S01]  /*1400*/  FADD R21, -R15.reuse, R6 ;  /* 0x000000060f157221 */ /* 0x044fe20000000100 */
[----:B------:R-:W-:Y:S01]  /*1410*/  FADD R23, -R15, R7 ;  /* 0x000000070f177221 */ /* 0x000fe20000000100 */
[----:B------:R-:W-:Y:S01]  /*1420*/  FMUL R4, R4, 1.4426950216293334961 ;  /* 0x3fb8aa3b04047820 */ /* 0x000fe20000400000 */
[----:B------:R-:W1:Y:S01]  /*1430*/  LDS R7, [R13+0x400] ;  /* 0x000400000d077984 */ /* 0x000e620000000800 */
[----:B---3--:R-:W-:-:S03]  /*1440*/  @!P1 FMUL R17, R17, R17 ;  /* 0x0000001111119220 */ /* 0x008fc60000400000 */
[----:B------:R-:W2:Y:S01]  /*1450*/  LDS R6, [R13+0x480] ;  /* 0x000480000d067984 */ /* 0x000ea20000000800 */
[----:B------:R-:W-:Y:S01]  /*1460*/  FSETP.GEU.AND P1, PT, R4, -126, PT ;  /* 0xc2fc00000400780b */ /* 0x000fe20003f2e000 */
[----:B------:R-:W-:Y:S01]  /*1470*/  FFMA R14, R17, R34, R20 ;  /* 0x00000022110e7223 */ /* 0x000fe20000000014 */
[----:B------:R-:W-:Y:S01]  /*1480*/  FMUL R20, R5, 1.4426950216293334961 ;  /* 0x3fb8aa3b05147820 */ /* 0x000fe20000400000 */
[----:B------:R-:W-:Y:S01]  /*1490*/  FADD R5, R36, R17 ;  /* 0x0000001124057221 */ /* 0x000fe20000000000 */
[----:B0-----:R-:W-:Y:S01]  /*14a0*/  FFMA R19, R17, R16, R22 ;  /* 0x0000001011137223 */ /* 0x001fe20000000016 */
[----:B------:R-:W-:Y:S01]  /*14b0*/  FMUL R36, R21, 1.4426950216293334961 ;  /* 0x3fb8aa3b15247820 */ /* 0x000fe20000400000 */
[----:B------:R-:W0:Y:S01]  /*14c0*/  LDS R17, [R13+0x580] ;  /* 0x000580000d117984 */ /* 0x000e220000000800 */
[----:B------:R-:W-:Y:S01]  /*14d0*/  FSETP.GEU.AND P2, PT, R20, -126, PT ;  /* 0xc2fc00001400780b */ /* 0x000fe20003f4e000 */
[----:B------:R-:W-:Y:S02]  /*14e0*/  FMUL R21, R23, 1.4426950216293334961 ;  /* 0x3fb8aa3b17157820 */ /* 0x000fe40000400000 */
[----:B------:R-:W3:Y:S01]  /*14f0*/  LDS R16, [R13+0x600] ;  /* 0x000600000d107984 */ /* 0x000ee20000000800 */
[----:B------:R-:W-:-:S02]  /*1500*/  FSETP.GEU.AND P3, PT, R36, -126, PT ;  /* 0xc2fc00002400780b */ /* 0x000fc40003f6e000 */
[----:B------:R-:W-:Y:S01]  /*1510*/  FSETP.GEU.AND P0, PT, R21, -126, PT ;  /* 0xc2fc00001500780b */ /* 0x000fe20003f0e000 */
[----:B------:R-:W4:Y:S01]  /*1520*/  LDS R22, [R13+0x680] ;  /* 0x000680000d167984 */ /* 0x000f220000000800 */
[----:B------:R-:W-:-:S04]  /*1530*/  @!P1 FMUL R4, R4, 0.5 ;  /* 0x3f00000004049820 */ /* 0x000fc80000400000 */
[----:B------:R-:W5:Y:S01]  /*1540*/  MUFU.EX2 R23, R4 ;  /* 0x0000000400177308 */ /* 0x000f620000000800 */
[----:B------:R-:W-:-:S04]  /*1550*/  @!P2 FMUL R20, R20, 0.5 ;  /* 0x3f0000001414a820 */ /* 0x000fc80000400000 */
[----:B------:R-:W-:Y:S02]  /*1560*/  @!P3 FMUL R36, R36, 0.5 ;  /* 0x3f0000002424b820 */ /* 0x000fe40000400000 */
[----:B------:R-:W-:Y:S01]  /*1570*/  @!P0 FMUL R21, R21, 0.5 ;  /* 0x3f00000015158820 */ /* 0x000fe20000400000 */
[----:B------:R-:W0:Y:S08]  /*1580*/  MUFU.EX2 R34, R20 ;  /* 0x0000001400227308 */ /* 0x000e300000000800 */
[----:B------:R-:W3:Y:S01]  /*1590*/  MUFU.EX2 R4, R36 ;  /* 0x0000002400047308 */ /* 0x000ee20000000800 */
[----:B-----5:R-:W-:Y:S01]  /*15a0*/  @!P1 FMUL R23, R23, R23 ;  /* 0x0000001717179220 */ /* 0x020fe20000400000 */
[----:B------:R-:W-:-:S03]  /*15b0*/  ISETP.NE.AND P1, PT, R12, 0x20, PT ;  /* 0x000000200c00780c */ /* 0x000fc60003f25270 */
[C---:B-1----:R-:W-:Y:S01]  /*15c0*/  FFMA R7, R23.reuse, R7, R14 ;  /* 0x0000000717077223 */ /* 0x042fe2000000000e */
[----:B--2---:R-:W-:Y:S01]  /*15d0*/  FFMA R19, R23, R6, R19 ;  /* 0x0000000617137223 */ /* 0x004fe20000000013 */
[----:B------:R-:W-:Y:S01]  /*15e0*/  FADD R5, R5, R23 ;  /* 0x0000001705057221 */ /* 0x000fe20000000000 */
[----:B------:R-:W1:Y:S01]  /*15f0*/  MUFU.EX2 R36, R21 ;  /* 0x0000001500247308 */ /* 0x000e620000000800 */
[----:B0-----:R-:W-:-:S04]  /*1600*/  @!P2 FMUL R34, R34, R34 ;  /* 0x000000222222a220 */ /* 0x001fc80000400000 */
[C---:B------:R-:W-:Y:S01]  /*1610*/  FFMA R7, R34.reuse, R18, R7 ;  /* 0x0000001222077223 */ /* 0x040fe20000000007 */
[----:B------:R-:W-:Y:S01]  /*1620*/  FADD R5, R5, R34 ;  /* 0x0000002205057221 */ /* 0x000fe20000000000 */
[----:B------:R-:W-:Y:S01]  /*1630*/  FFMA R17, R34, R17, R19 ;  /* 0x0000001122117223 */ /* 0x000fe20000000013 */
[----:B---3--:R-:W-:-:S04]  /*1640*/  @!P3 FMUL R4, R4, R4 ;  /* 0x000000040404b220 */ /* 0x008fc80000400000 */
[C---:B------:R-:W-:Y:S01]  /*1650*/  FFMA R7, R4.reuse, R16, R7 ;  /* 0x0000001004077223 */ /* 0x040fe20000000007 */
[----:B------:R-:W-:Y:S01]  /*1660*/  FADD R5, R5, R4 ;  /* 0x0000000405057221 */ /* 0x000fe20000000000 */
[----:B----4-:R-:W-:Y:S01]  /*1670*/  FFMA R22, R4, R22, R17 ;  /* 0x0000001604167223 */ /* 0x010fe20000000011 */
[----:B-1----:R-:W-:-:S04]  /*1680*/  @!P0 FMUL R36, R36, R36 ;  /* 0x0000002424248220 */ /* 0x002fc80000400000 */
[C---:B------:R-:W-:Y:S01]  /*1690*/  FFMA R35, R36.reuse, R35, R7 ;  /* 0x0000002324237223 */ /* 0x040fe20000000007 */
[----:B------:R-:W-:Y:S01]  /*16a0*/  FADD R34, R5, R36 ;  /* 0x0000002405227221 */ /* 0x000fe20000000000 */
[----:B------:R-:W-:Y:S01]  /*16b0*/  FFMA R37, R36, R37, R22 ;  /* 0x0000002524257223 */ /* 0x000fe20000000016 */
[----:B------:R-:W-:Y:S06]  /*16c0*/  @P1 BRA `(.L_x_1) ;  /* 0xfffffff800801947 */ /* 0x000fec000383ffff */
[----:B------:R-:W-:Y:S01]  /*16d0*/  VIADD R2, R2, 0x1 ;  /* 0x0000000102027836 */ /* 0x000fe20000000000 */
[----:B------:R-:W-:Y:S01]  /*16e0*/  BAR.SYNC.DEFER_BLOCKING 0x0 ;  /* 0x0000000000007b1d */ /* 0x000fe20000010000 */
[----:B------:R-:W-:-:S03]  /*16f0*/  MOV R36, R15 ;  /* 0x0000000f00247202 */ /* 0x000fc60000000f00 */
[----:B------:R-:W-:-:S13]  /*1700*/  ISETP.NE.AND P0, PT, R2, R31, PT ;  /* 0x0000001f0200720c */ /* 0x000fda0003f05270 */
[----:B------:R-:W-:Y:S05]  /*1710*/  @P0 BRA `(.L_x_2) ;  /* 0xffffffec00300947 */ /* 0x000fea000383ffff */
.L_x_0:
[----:B0-----:R-:W0:Y:S01]  /*1720*/  S2R R2, SR_TID.X ;  /* 0x0000000000027919 */ /* 0x001e220000002100 */
[----:B------:R-:W1:Y:S01]  /*1730*/  MUFU.RCP R3, R34 ;  /* 0x0000002200037308 */ /* 0x000e620000001000 */
[----:B------:R-:W-:Y:S07]  /*1740*/  BSSY.RECONVERGENT B0, `(.L_x_3) ;  /* 0x000000e000007945 */ /* 0x000fee0003800200 */
[----:B------:R-:W2:Y:S01]  /*1750*/  FCHK P0, R35, R34 ;  /* 0x0000002223007302 */ /* 0x000ea20000000000 */
[----:B-1----:R-:W-:-:S04]  /*1760*/  FFMA R0, R3, -R34, 1 ;  /* 0x3f80000003007423 */ /* 0x002fc80000000822 */
[----:B------:R-:W-:-:S04]  /*1770*/  FFMA R0, R3, R0, R3 ;  /* 0x0000000003007223 */ /* 0x000fc80000000003 */
[----:B------:R-:W-:-:S04]  /*1780*/  FFMA R3, R0, R35, RZ ;  /* 0x0000002300037223 */ /* 0x000fc800000000ff */
[----:B------:R-:W-:Y:S01]  /*1790*/  FFMA R4, R3, -R34, R35 ;  /* 0x8000002203047223 */ /* 0x000fe20000000023 */
[----:B0-----:R-:W-:-:S03]  /*17a0*/  SHF.R.U32.HI R2, RZ, 0x5, R2 ;  /* 0x00000005ff027819 */ /* 0x001fc60000011602 */
[----:B------:R-:W-:Y:S01]  /*17b0*/  FFMA R7, R0, R4, R3 ;  /* 0x0000000400077223 */ /* 0x000fe20000000003 */
[----:B------:R-:W-:-:S05]  /*17c0*/  LEA R33, R2, R33, 0x6 ;  /* 0x0000002102217211 */ /* 0x000fca00078e30ff */
[----:B------:R-:W-:Y:S01]  /*17d0*/  IMAD.IADD R2, R32, 0x1, R33 ;  /* 0x0000000120027824 */ /* 0x000fe200078e0221 */
[----:B--2---:R-:W-:Y:S06]  /*17e0*/  @!P0 BRA `(.L_x_4) ;  /* 0x00000000000c8947 */ /* 0x004fec0003800000 */
[----:B------:R-:W-:-:S07]  /*17f0*/  MOV R4, 0x1810 ;  /* 0x0000181000047802 */ /* 0x000fce0000000f00 */
[----:B------:R-:W-:Y:S05]  /*1800*/  CALL.REL.NOINC `($__internal_0_$__cuda_sm3x_div_rn_noftz_f32_slowpath) ;  /* 0x0000000000547944 */ /* 0x000fea0003c00000 */
[----:B------:R-:W-:-:S07]  /*1810*/  MOV R7, R8 ;  /* 0x0000000800077202 */ /* 0x000fce0000000f00 */
.L_x_4:
[----:B------:R-:W-:Y:S05]  /*1820*/  BSYNC.RECONVERGENT B0 ;  /* 0x0000000000007941 */ /* 0x000fea0003800200 */
.L_x_3:
[----:B------:R-:W0:Y:S01]  /*1830*/  LDC.64 R4, c[0x0][0x398] ;  /* 0x0000e600ff047b82 */ /* 0x000e220000000a00 */
[----:B------:R-:W1:Y:S01]  /*1840*/  MUFU.RCP R9, R34 ;  /* 0x0000002200097308 */ /* 0x000e620000001000 */
[----:B------:R-:W-:Y:S07]  /*1850*/  BSSY.RECONVERGENT B0, `(.L_x_5) ;  /* 0x000000e000007945 */ /* 0x000fee0003800200 */
[----:B------:R-:W2:Y:S01]  /*1860*/  FCHK P0, R37, R34 ;  /* 0x0000002225007302 */ /* 0x000ea20000000000 */
[----:B-1----:R-:W-:-:S04]  /*1870*/  FFMA R0, R9, -R34, 1 ;  /* 0x3f80000009007423 */ /* 0x002fc80000000822 */
[----:B------:R-:W-:Y:S01]  /*1880*/  FFMA R0, R9, R0, R9 ;  /* 0x0000000009007223 */ /* 0x000fe20000000009 */
[----:B0-----:R-:W-:-:S04]  /*1890*/  IMAD.WIDE R2, R2, 0x4, R4 ;  /* 0x0000000402027825 */ /* 0x001fc800078e0204 */
[----:B------:R-:W-:Y:S01]  /*18a0*/  FFMA R4, R0, R37, RZ ;  /* 0x0000002500047223 */ /* 0x000fe200000000ff */
[----:B------:R0:W-:Y:S03]  /*18b0*/  STG.E desc[UR10][R2.64], R7 ;  /* 0x0000000702007986 */ /* 0x0001e6000c10190a */
[----:B------:R-:W-:-:S04]  /*18c0*/  FFMA R5, R4, -R34, R37 ;  /* 0x8000002204057223 */ /* 0x000fc80000000025 */
[----:B------:R-:W-:Y:S01]  /*18d0*/  FFMA R5, R0, R5, R4 ;  /* 0x0000000500057223 */ /* 0x000fe20000000004 */
[----:B--2---:R-:W-:Y:S06]  /*18e0*/  @!P0 BRA `(.L_x_6) ;  /* 0x0000000000108947 */ /* 0x004fec0003800000 */
[----:B------:R-:W-:Y:S02]  /*18f0*/  MOV R35, R37 ;  /* 0x0000002500237202 */ /* 0x000fe40000000f00 */
[----:B------:R-:W-:-:S07]  /*1900*/  MOV R4, 0x1920 ;  /* 0x0000192000047802 */ /* 0x000fce0000000f00 */
[----:B0-----:R-:W-:Y:S05]  /*1910*/  CALL.REL.NOINC `($__internal_0_$__cuda_sm3x_div_rn_noftz_f32_slowpath) ;  /* 0x0000000000107944 */ /* 0x001fea0003c00000 */
[----:B------:R-:W-:-:S07]  /*1920*/  IMAD.MOV.U32 R5, RZ, RZ, R8 ;  /* 0x000000ffff057224 */ /* 0x000fce00078e0008 */
.L_x_6:
[----:B------:R-:W-:Y:S05]  /*1930*/  BSYNC.RECONVERGENT B0 ;  /* 0x0000000000007941 */ /* 0x000fea0003800200 */
.L_x_5:
[----:B------:R-:W-:Y:S01]  /*1940*/  STG.E desc[UR10][R2.64+0x80], R5 ;  /* 0x0000800502007986 */ /* 0x000fe2000c10190a */
[----:B------:R-:W-:Y:S05]  /*1950*/  EXIT ;  /* 0x000000000000794d */ /* 0x000fea0003800000 */
        .weak           $__internal_0_$__cuda_sm3x_div_rn_noftz_f32_slowpath
        .type           $__internal_0_$__cuda_sm3x_div_rn_noftz_f32_slowpath,@function
        .size           $__internal_0_$__cuda_sm3x_div_rn_noftz_f32_slowpath,(.L_x_19 - $__internal_0_$__cuda_sm3x_div_rn_noftz_f32_slowpath)
$__internal_0_$__cuda_sm3x_div_rn_noftz_f32_slowpath:
[--C-:B------:R-:W-:Y:S01]  /*1960*/  SHF.R.U32.HI R5, RZ, 0x17, R34.reuse ;  /* 0x00000017ff057819 */ /* 0x100fe20000011622 */
[----:B------:R-:W-:Y:S01]  /*1970*/  BSSY.RECONVERGENT B1, `(.L_x_7) ;  /* 0x0000063000017945 */ /* 0x000fe20003800200 */
[----:B------:R-:W-:Y:S02]  /*1980*/  SHF.R.U32.HI R0, RZ, 0x17, R35 ;  /* 0x00000017ff007819 */ /* 0x000fe40000011623 */
[----:B------:R-:W-:Y:S02]  /*1990*/  LOP3.LUT R13, R5, 0xff, RZ, 0xc0, !PT ;  /* 0x000000ff050d7812 */ /* 0x000fe400078ec0ff */
[----:B------:R-:W-:Y:S01]  /*19a0*/  LOP3.LUT R6, R0, 0xff, RZ, 0xc0, !PT ;  /* 0x000000ff00067812 */ /* 0x000fe200078ec0ff */
[----:B------:R-:W-:Y:S01]  /*19b0*/  IMAD.MOV.U32 R0, RZ, RZ, R34 ;  /* 0x000000ffff007224 */ /* 0x000fe200078e0022 */
[----:B------:R-:W-:Y:S02]  /*19c0*/  IADD3 R8, PT, PT, R13, -0x1, RZ ;  /* 0xffffffff0d087810 */ /* 0x000fe40007ffe0ff */
[----:B------:R-:W-:-:S02]  /*19d0*/  IADD3 R7, PT, PT, R6, -0x1, RZ ;  /* 0xffffffff06077810 */ /* 0x000fc40007ffe0ff */
[----:B------:R-:W-:-:S04]  /*19e0*/  ISETP.GT.U32.AND P0, PT, R8, 0xfd, PT ;  /* 0x000000fd0800780c */ /* 0x000fc80003f04070 */
[----:B------:R-:W-:-:S13]  /*19f0*/  ISETP.GT.U32.OR P0, PT, R7, 0xfd, P0 ;  /* 0x000000fd0700780c */ /* 0x000fda0000704470 */
[----:B------:R-:W-:Y:S01]  /*1a00*/  @!P0 MOV R5, RZ ;  /* 0x000000ff00058202 */ /* 0x000fe20000000f00 */
[----:B------:R-:W-:Y:S06]  /*1a10*/  @!P0 BRA `(.L_x_8) ;  /* 0x00000000005c8947 */ /* 0x000fec0003800000 */
[----:B------:R-:W-:Y:S02]  /*1a20*/  FSETP.GTU.FTZ.AND P0, PT, |R35|, +INF , PT ;  /* 0x7f8000002300780b */ /* 0x000fe40003f1c200 */
[----:B------:R-:W-:-:S04]  /*1a30*/  FSETP.GTU.FTZ.AND P1, PT, |R34|, +INF , PT ;  /* 0x7f8000002200780b */ /* 0x000fc80003f3c200 */
[----:B------:R-:W-:-:S13]  /*1a40*/  PLOP3.LUT P0, PT, P0, P1, PT, 0xf8, 0x8f ;  /* 0x00000000008f781c */ /* 0x000fda0000703f70 */
[----:B------:R-:W-:Y:S05]  /*1a50*/  @P0 BRA `(.L_x_9) ;  /* 0x00000004004c0947 */ /* 0x000fea0003800000 */
[----:B------:R-:W-:-:S13]  /*1a60*/  LOP3.LUT P0, RZ, R0, 0x7fffffff, R35, 0xc8, !PT ;  /* 0x7fffffff00ff7812 */ /* 0x000fda000780c823 */
[----:B------:R-:W-:Y:S05]  /*1a70*/  @!P0 BRA `(.L_x_10) ;  /* 0x00000004003c8947 */ /* 0x000fea0003800000 */
[C---:B------:R-:W-:Y:S02]  /*1a80*/  FSETP.NEU.FTZ.AND P1, PT, |R35|.reuse, +INF , PT ;  /* 0x7f8000002300780b */ /* 0x040fe40003f3d200 */
[----:B------:R-:W-:Y:S02]  /*1a90*/  FSETP.NEU.FTZ.AND P2, PT, |R34|, +INF , PT ;  /* 0x7f8000002200780b */ /* 0x000fe40003f5d200 */
[----:B------:R-:W-:-:S11]  /*1aa0*/  FSETP.NEU.FTZ.AND P0, PT, |R35|, +INF , PT ;  /* 0x7f8000002300780b */ /* 0x000fd60003f1d200 */
[----:B------:R-:W-:Y:S05]  /*1ab0*/  @!P2 BRA !P1, `(.L_x_10) ;  /* 0x00000004002ca947 */ /* 0x000fea0004800000 */
[----:B------:R-:W-:-:S04]  /*1ac0*/  LOP3.LUT P1, RZ, R35, 0x7fffffff, RZ, 0xc0, !PT ;  /* 0x7fffffff23ff7812 */ /* 0x000fc8000782c0ff */
[----:B------:R-:W-:-:S13]  /*1ad0*/  PLOP3.LUT P1, PT, P2, P1, PT, 0x2f, 0xf2 ;  /* 0x0000000000f2781c */ /* 0x000fda0001722577 */
[----:B------:R-:W-:Y:S05]  /*1ae0*/  @P1 BRA `(.L_x_11) ;  /* 0x0000000400181947 */ /* 0x000fea0003800000 */
[----:B------:R-:W-:-:S04]  /*1af0*/  LOP3.LUT P1, RZ, R0, 0x7fffffff, RZ, 0xc0, !PT ;  /* 0x7fffffff00ff7812 */ /* 0x000fc8000782c0ff */
[----:B------:R-:W-:-:S13]  /*1b00*/  PLOP3.LUT P0, PT, P0, P1, PT, 0x2f, 0xf2 ;  /* 0x0000000000f2781c */ /* 0x000fda0000702577 */
[----:B------:R-:W-:Y:S05]  /*1b10*/  @P0 BRA `(.L_x_12) ;  /* 0x0000000400000947 */ /* 0x000fea0003800000 */
[----:B------:R-:W-:Y:S02]  /*1b20*/  ISETP.GE.AND P0, PT, R7, RZ, PT ;  /* 0x000000ff0700720c */ /* 0x000fe40003f06270 */
[----:B------:R-:W-:-:S11]  /*1b30*/  ISETP.GE.AND P1, PT, R8, RZ, PT ;  /* 0x000000ff0800720c */ /* 0x000fd60003f26270 */
[----:B------:R-:W-:Y:S01]  /*1b40*/  @P0 MOV R5, RZ ;  /* 0x000000ff00050202 */ /* 0x000fe20000000f00 */
[----:B------:R-:W-:Y:S02]  /*1b50*/  @!P0 IMAD.MOV.U32 R5, RZ, RZ, -0x40 ;  /* 0xffffffc0ff058424 */ /* 0x000fe400078e00ff */
[----:B------:R-:W-:Y:S01]  /*1b60*/  @!P0 FFMA R35, R35, 1.84467440737095516160e+19, RZ ;  /* 0x5f80000023238823 */ /* 0x000fe200000000ff */
[----:B------:R-:W-:Y:S02]  /*1b70*/  @!P1 FFMA R0, R34, 1.84467440737095516160e+19, RZ ;  /* 0x5f80000022009823 */ /* 0x000fe400000000ff */
[----:B------:R-:W-:-:S07]  /*1b80*/  @!P1 IADD3 R5, PT, PT, R5, 0x40, RZ ;  /* 0x0000004005059810 */ /* 0x000fce0007ffe0ff */
.L_x_8:
[----:B------:R-:W-:Y:S01]  /*1b90*/  LEA R7, R13, 0xc0800000, 0x17 ;  /* 0xc08000000d077811 */ /* 0x000fe200078eb8ff */
[----:B------:R-:W-:Y:S01]  /*1ba0*/  VIADD R6, R6, 0xffffff81 ;  /* 0xffffff8106067836 */ /* 0x000fe20000000000 */
[----:B------:R-:W-:Y:S02]  /*1bb0*/  BSSY.RECONVERGENT B2, `(.L_x_13) ;  /* 0x0000035000027945 */ /* 0x000fe40003800200 */
[----:B------:R-:W-:Y:S01]  /*1bc0*/  IADD3 R7, PT, PT, -R7, R0, RZ ;  /* 0x0000000007077210 */ /* 0x000fe20007ffe1ff */
[C---:B------:R-:W-:Y:S01]  /*1bd0*/  IMAD R0, R6.reuse, -0x800000, R35 ;  /* 0xff80000006007824 */ /* 0x040fe200078e0223 */
[----:B------:R-:W-:Y:S02]  /*1be0*/  IADD3 R6, PT, PT, R6, 0x7f, -R13 ;  /* 0x0000007f06067810 */ /* 0x000fe40007ffe80d */
[----:B------:R-:W0:Y:S01]  /*1bf0*/  MUFU.RCP R8, R7 ;  /* 0x0000000700087308 */ /* 0x000e220000001000 */
[----:B------:R-:W-:Y:S01]  /*1c00*/  FADD.FTZ R9, -R7, -RZ ;  /* 0x800000ff07097221 */ /* 0x000fe20000010100 */
[----:B------:R-:W-:-:S03]  /*1c10*/  IADD3 R5, PT, PT, R6, R5, RZ ;  /* 0x0000000506057210 */ /* 0x000fc60007ffe0ff */
[----:B0-----:R-:W-:-:S04]  /*1c20*/  FFMA R11, R8, R9, 1 ;  /* 0x3f800000080b7423 */ /* 0x001fc80000000009 */
[----:B------:R-:W-:-:S04]  /*1c30*/  FFMA R15, R8, R11, R8 ;  /* 0x0000000b080f7223 */ /* 0x000fc80000000008 */
[----:B------:R-:W-:-:S04]  /*1c40*/  FFMA R8, R0, R15, RZ ;  /* 0x0000000f00087223 */ /* 0x000fc800000000ff */
[----:B------:R-:W-:-:S04]  /*1c50*/  FFMA R11, R9, R8, R0 ;  /* 0x00000008090b7223 */ /* 0x000fc80000000000 */
[----:B------:R-:W-:-:S04]  /*1c60*/  FFMA R10, R15, R11, R8 ;  /* 0x0000000b0f0a7223 */ /* 0x000fc80000000008 */
[----:B------:R-:W-:-:S04]  /*1c70*/  FFMA R9, R9, R10, R0 ;  /* 0x0000000a09097223 */ /* 0x000fc80000000000 */
[----:B------:R-:W-:-:S05]  /*1c80*/  FFMA R8, R15, R9, R10 ;  /* 0x000000090f087223 */ /* 0x000fca000000000a */
[----:B------:R-:W-:-:S04]  /*1c90*/  SHF.R.U32.HI R0, RZ, 0x17, R8 ;  /* 0x00000017ff007819 */ /* 0x000fc80000011608 */
[----:B------:R-:W-:-:S04]  /*1ca0*/  LOP3.LUT R0, R0, 0xff, RZ, 0xc0, !PT ;  /* 0x000000ff00007812 */ /* 0x000fc800078ec0ff */
[----:B------:R-:W-:-:S05]  /*1cb0*/  IADD3 R11, PT, PT, R0, R5, RZ ;  /* 0x00000005000b7210 */ /* 0x000fca0007ffe0ff */
[----:B------:R-:W-:-:S05]  /*1cc0*/  VIADD R0, R11, 0xffffffff ;  /* 0xffffffff0b007836 */ /* 0x000fca0000000000 */
[----:B------:R-:W-:-:S13]  /*1cd0*/  ISETP.GE.U32.AND P0, PT, R0, 0xfe, PT ;  /* 0x000000fe0000780c */ /* 0x000fda0003f06070 */
[----:B------:R-:W-:Y:S05]  /*1ce0*/  @!P0 BRA `(.L_x_14) ;  /* 0x0000000000808947 */ /* 0x000fea0003800000 */
[----:B------:R-:W-:-:S13]  /*1cf0*/  ISETP.GT.AND P0, PT, R11, 0xfe, PT ;  /* 0x000000fe0b00780c */ /* 0x000fda0003f04270 */
[----:B------:R-:W-:Y:S05]  /*1d00*/  @P0 BRA `(.L_x_15) ;  /* 0x00000000006c0947 */ /* 0x000fea0003800000 */
[----:B------:R-:W-:-:S13]  /*1d10*/  ISETP.GE.AND P0, PT, R11, 0x1, PT ;  /* 0x000000010b00780c */ /* 0x000fda0003f06270 */
[----:B------:R-:W-:Y:S05]  /*1d20*/  @P0 BRA `(.L_x_16) ;  /* 0x0000000000740947 */ /* 0x000fea0003800000 */
[----:B------:R-:W-:Y:S02]  /*1d30*/  ISETP.GE.AND P0, PT, R11, -0x18, PT ;  /* 0xffffffe80b00780c */ /* 0x000fe40003f06270 */
[----:B------:R-:W-:-:S11]  /*1d40*/  LOP3.LUT R8, R8, 0x80000000, RZ, 0xc0, !PT ;  /* 0x8000000008087812 */ /* 0x000fd600078ec0ff */
[----:B------:R-:W-:Y:S05]  /*1d50*/  @!P0 BRA `(.L_x_16) ;  /* 0x0000000000688947 */ /* 0x000fea0003800000 */
[-CC-:B------:R-:W-:Y:S01]  /*1d60*/  FFMA.RZ R0, R15, R9.reuse, R10.reuse ;  /* 0x000000090f007223 */ /* 0x180fe2000000c00a */
[----:B------:R-:W-:Y:S01]  /*1d70*/  IADD3 R7, PT, PT, R11, 0x20, RZ ;  /* 0x000000200b077810 */ /* 0x000fe20007ffe0ff */
[-CC-:B------:R-:W-:Y:S01]  /*1d80*/  FFMA.RM R5, R15, R9.reuse, R10.reuse ;  /* 0x000000090f057223 */ /* 0x180fe2000000400a */
[----:B------:R-:W-:Y:S02]  /*1d90*/  ISETP.NE.AND P2, PT, R11, RZ, PT ;  /* 0x000000ff0b00720c */ /* 0x000fe40003f45270 */
[----:B------:R-:W-:Y:S01]  /*1da0*/  LOP3.LUT R6, R0, 0x7fffff, RZ, 0xc0, !PT ;  /* 0x007fffff00067812 */ /* 0x000fe200078ec0ff */
[----:B------:R-:W-:Y:S01]  /*1db0*/  FFMA.RP R0, R15, R9, R10 ;  /* 0x000000090f007223 */ /* 0x000fe2000000800a */
[C---:B------:R-:W-:Y:S02]  /*1dc0*/  ISETP.NE.AND P1, PT, R11.reuse, RZ, PT ;  /* 0x000000ff0b00720c */ /* 0x040fe40003f25270 */
[----:B------:R-:W-:Y:S02]  /*1dd0*/  LOP3.LUT R6, R6, 0x800000, RZ, 0xfc, !PT ;  /* 0x0080000006067812 */ /* 0x000fe400078efcff */
[----:B------:R-:W-:-:S02]  /*1de0*/  IADD3 R9, PT, PT, -R11, RZ, RZ ;  /* 0x000000ff0b097210 */ /* 0x000fc40007ffe1ff */
[----:B------:R-:W-:Y:S02]  /*1df0*/  SHF.L.U32 R7, R6, R7, RZ ;  /* 0x0000000706077219 */ /* 0x000fe400000006ff */
[----:B------:R-:W-:Y:S02]  /*1e00*/  FSETP.NEU.FTZ.AND P0, PT, R0, R5, PT ;  /* 0x000000050000720b */ /* 0x000fe40003f1d000 */
[----:B------:R-:W-:Y:S02]  /*1e10*/  SEL R5, R9, RZ, P2 ;  /* 0x000000ff09057207 */ /* 0x000fe40001000000 */
[----:B------:R-:W-:Y:S02]  /*1e20*/  ISETP.NE.AND P1, PT, R7, RZ, P1 ;  /* 0x000000ff0700720c */ /* 0x000fe40000f25270 */
[----:B------:R-:W-:Y:S02]  /*1e30*/  SHF.R.U32.HI R5, RZ, R5, R6 ;  /* 0x00000005ff057219 */ /* 0x000fe40000011606 */
[----:B------:R-:W-:-:S02]  /*1e40*/  PLOP3.LUT P0, PT, P0, P1, PT, 0xf8, 0x8f ;  /* 0x00000000008f781c */ /* 0x000fc40000703f70 */
[----:B------:R-:W-:Y:S02]  /*1e50*/  SHF.R.U32.HI R7, RZ, 0x1, R5 ;  /* 0x00000001ff077819 */ /* 0x000fe40000011605 */
[----:B------:R-:W-:-:S04]  /*1e60*/  SEL R0, RZ, 0x1, !P0 ;  /* 0x00000001ff007807 */ /* 0x000fc80004000000 */
[----:B------:R-:W-:-:S04]  /*1e70*/  LOP3.LUT R0, R0, 0x1, R7, 0xf8, !PT ;  /* 0x0000000100007812 */ /* 0x000fc800078ef807 */
[----:B------:R-:W-:-:S05]  /*1e80*/  LOP3.LUT R0, R0, R5, RZ, 0xc0, !PT ;  /* 0x0000000500007212 */ /* 0x000fca00078ec0ff */
[----:B------:R-:W-:-:S05]  /*1e90*/  IMAD.IADD R7, R7, 0x1, R0 ;  /* 0x0000000107077824 */ /* 0x000fca00078e0200 */
[----:B------:R-:W-:Y:S01]  /*1ea0*/  LOP3.LUT R8, R7, R8, RZ, 0xfc, !PT ;  /* 0x0000000807087212 */ /* 0x000fe200078efcff */
[----:B------:R-:W-:Y:S06]  /*1eb0*/  BRA `(.L_x_16) ;  /* 0x0000000000107947 */ /* 0x000fec0003800000 */
.L_x_15:
[----:B------:R-:W-:-:S04]  /*1ec0*/  LOP3.LUT R8, R8, 0x80000000, RZ, 0xc0, !PT ;  /* 0x8000000008087812 */ /* 0x000fc800078ec0ff */
[----:B------:R-:W-:Y:S01]  /*1ed0*/  LOP3.LUT R8, R8, 0x7f800000, RZ, 0xfc, !PT ;  /* 0x7f80000008087812 */ /* 0x000fe200078efcff */
[----:B------:R-:W-:Y:S06]  /*1ee0*/  BRA `(.L_x_16) ;  /* 0x0000000000047947 */ /* 0x000fec0003800000 */
.L_x_14:
[----:B------:R-:W-:-:S07]  /*1ef0*/  LEA R8, R5, R8, 0x17 ;  /* 0x0000000805087211 */ /* 0x000fce00078eb8ff */
.L_x_16:
[----:B------:R-:W-:Y:S05]  /*1f00*/  BSYNC.RECONVERGENT B2 ;  /* 0x0000000000027941 */ /* 0x000fea0003800200 */
.L_x_13:
[----:B------:R-:W-:Y:S05]  /*1f10*/  BRA `(.L_x_17) ;  /* 0x0000000000207947 */ /* 0x000fea0003800000 */
.L_x_12:
[----:B------:R-:W-:-:S04]  /*1f20*/  LOP3.LUT R0, R0, 0x80000000, R35, 0x48, !PT ;  /* 0x8000000000007812 */ /* 0x000fc800078e4823 */
[----:B------:R-:W-:Y:S01]  /*1f30*/  LOP3.LUT R8, R0, 0x7f800000, RZ, 0xfc, !PT ;  /* 0x7f80000000087812 */ /* 0x000fe200078efcff */
[----:B------:R-:W-:Y:S06]  /*1f40*/  BRA `(.L_x_17) ;  /* 0x0000000000147947 */ /* 0x000fec0003800000 */
.L_x_11:
[----:B------:R-:W-:Y:S01]  /*1f50*/  LOP3.LUT R8, R0, 0x80000000, R35, 0x48, !PT ;  /* 0x8000000000087812 */ /* 0x000fe200078e4823 */
[----:B------:R-:W-:Y:S06]  /*1f60*/  BRA `(.L_x_17) ;  /* 0x00000000000c7947 */ /* 0x000fec0003800000 */
.L_x_10:
[----:B------:R-:W0:Y:S01]  /*1f70*/  MUFU.RSQ R8, -QNAN ;  /* 0xffc0000000087908 */ /* 0x000e220000001400 */
[----:B------:R-:W-:Y:S05]  /*1f80*/  BRA `(.L_x_17) ;  /* 0x0000000000047947 */ /* 0x000fea0003800000 */
.L_x_9:
[----:B------:R-:W-:-:S07]  /*1f90*/  FADD.FTZ R8, R35, R34 ;  /* 0x0000002223087221 */ /* 0x000fce0000010000 */
.L_x_17:
[----:B------:R-:W-:Y:S05]  /*1fa0*/  BSYNC.RECONVERGENT B1 ;  /* 0x0000000000017941 */ /* 0x000fea0003800200 */
.L_x_7:
[----:B------:R-:W-:-:S04]  /*1fb0*/  HFMA2 R5, -RZ, RZ, 0, 0 ;  /* 0x00000000ff057431 */ /* 0x000fc800000001ff */
[----:B0-----:R-:W-:Y:S05]  /*1fc0*/  RET.REL.NODEC R4 `(_Z19flashattn_kernel_v3ILi1024ELi32ELi32EEvPKfS1_S1_Pfiiif) ;  /* 0xffffffe0040c7950 */ /* 0x001fea0003c3ffff */
.L_x_18:
[----:B------:R-:W-:-:S00]  /*1fd0*/  BRA `(.L_x_18) ;  /* 0xfffffffc00fc7947 */ /* 0x000fc0000383ffff */
[----:B------:R-:W-:-:S00]  /*1fe0*/  NOP ;  /* 0x0000000000007918 */ /* 0x000fc00000000000 */
        /* <DEDUP_REMOVED lines=9> */
.L_x_19:


//--------------------- .nv.shared._Z19flashattn_kernel_v3ILi1024ELi32ELi32EEvPKfS1_S1_Pfiiif --------------------------
	.section	.nv.shared._Z19flashattn_kernel_v3ILi1024ELi32ELi32EEvPKfS1_S1_Pfiiif,"aw",@nobits
	.sectionflags	@""
	.align	4
.nv.shared._Z19flashattn_kernel_v3ILi1024ELi32ELi32EEvPKfS1_S1_Pfiiif:
	.zero		30080


//--------------------- .nv.shared.reserved.0     --------------------------
	.section	.nv.shared.reserved.0,"aw",@nobits
	.weak		__nv_reservedSMEM_offset_0_alias
	.size		__nv_reservedSMEM_offset_0_alias, 0, 64
	.other		__nv_reservedSMEM_offset_0_alias,@"STO_CUDA_RESERVED_SHARED STV_DEFAULT"
__nv_reservedSMEM_offset_0_alias:
	.zero		0
	.zero		64


//--------------------- .nv.constant0._Z19flashattn_kernel_v3ILi1024ELi32ELi32EEvPKfS1_S1_Pfiiif --------------------------
	.section	.nv.constant0._Z19flashattn_kernel_v3ILi1024ELi32ELi32EEvPKfS1_S1_Pfiiif,"a",@progbits
	.sectionflags	@""
	.align	4
.nv.constant0._Z19flashattn_kernel_v3ILi1024ELi32ELi32EEvPKfS1_S1_Pfiiif:
	.zero		944


//--------------------- SYMBOLS --------------------------

	.type		.nv.reservedSmem.offset0,@object
	.size		.nv.reservedSmem.offset0,0x4
	.type		.nv.reservedSmem.cap,@object
	.size		.nv.reservedSmem.cap,0x4
